//
// Generated by NVIDIA NVVM Compiler
//
// Compiler Build ID: CL-36424714
// Cuda compilation tools, release 13.0, V13.0.88
// Based on NVVM 20.0.0
//

.version 9.0
.target sm_100
.address_size 64

	// .globl	_Z18mm_unrolled_kernelIiEvPKT_S2_PS0_mmm

.visible .entry _Z18mm_unrolled_kernelIiEvPKT_S2_PS0_mmm(
	.param .u64 .ptr .align 1 _Z18mm_unrolled_kernelIiEvPKT_S2_PS0_mmm_param_0,
	.param .u64 .ptr .align 1 _Z18mm_unrolled_kernelIiEvPKT_S2_PS0_mmm_param_1,
	.param .u64 .ptr .align 1 _Z18mm_unrolled_kernelIiEvPKT_S2_PS0_mmm_param_2,
	.param .u64 _Z18mm_unrolled_kernelIiEvPKT_S2_PS0_mmm_param_3,
	.param .u64 _Z18mm_unrolled_kernelIiEvPKT_S2_PS0_mmm_param_4,
	.param .u64 _Z18mm_unrolled_kernelIiEvPKT_S2_PS0_mmm_param_5
)
{
	.reg .pred 	%p<17>;
	.reg .b32 	%r<121>;
	.reg .b64 	%rd<136>;

	ld.param.u64 	%rd46, [_Z18mm_unrolled_kernelIiEvPKT_S2_PS0_mmm_param_0];
	ld.param.u64 	%rd47, [_Z18mm_unrolled_kernelIiEvPKT_S2_PS0_mmm_param_1];
	ld.param.u64 	%rd48, [_Z18mm_unrolled_kernelIiEvPKT_S2_PS0_mmm_param_3];
	ld.param.u64 	%rd44, [_Z18mm_unrolled_kernelIiEvPKT_S2_PS0_mmm_param_4];
	ld.param.u64 	%rd45, [_Z18mm_unrolled_kernelIiEvPKT_S2_PS0_mmm_param_5];
	cvta.to.global.u64 	%rd1, %rd47;
	cvta.to.global.u64 	%rd2, %rd46;
	mov.u32 	%r19, %ctaid.x;
	mov.u32 	%r20, %ntid.x;
	mov.u32 	%r21, %tid.x;
	mad.lo.s32 	%r22, %r19, %r20, %r21;
	cvt.u64.u32 	%rd3, %r22;
	mov.u32 	%r23, %ctaid.y;
	mov.u32 	%r24, %ntid.y;
	mov.u32 	%r25, %tid.y;
	mad.lo.s32 	%r26, %r23, %r24, %r25;
	cvt.u64.u32 	%rd4, %r26;
	setp.le.u64 	%p1, %rd48, %rd4;
	setp.le.u64 	%p2, %rd45, %rd3;
	or.pred  	%p3, %p1, %p2;
	@%p3 bra 	$L__BB0_20;
	setp.lt.u64 	%p4, %rd44, 4;
	mov.b64 	%rd128, 0;
	mov.b32 	%r120, 0;
	@%p4 bra 	$L__BB0_7;
	mul.lo.s64 	%rd5, %rd44, %rd4;
	add.s64 	%rd6, %rd44, -4;
	setp.lt.u64 	%p5, %rd6, 4;
	mov.b32 	%r120, 0;
	mov.b64 	%rd128, 0;
	@%p5 bra 	$L__BB0_5;
	shr.u64 	%rd53, %rd6, 2;
	add.s64 	%rd54, %rd53, 1;
	and.b64  	%rd127, %rd54, 9223372036854775806;
	shl.b64 	%rd55, %rd3, 2;
	add.s64 	%rd126, %rd1, %rd55;
	shl.b64 	%rd56, %rd5, 2;
	add.s64 	%rd57, %rd56, %rd2;
	add.s64 	%rd125, %rd57, 16;
	shl.b64 	%rd10, %rd45, 2;
	mov.b32 	%r120, 0;
	mov.b64 	%rd128, 0;
$L__BB0_4:
	ld.global.u32 	%r31, [%rd125+-16];
	ld.global.u32 	%r32, [%rd126];
	mad.lo.s32 	%r33, %r32, %r31, %r120;
	ld.global.u32 	%r34, [%rd125+-12];
	add.s64 	%rd58, %rd126, %rd10;
	ld.global.u32 	%r35, [%rd58];
	mad.lo.s32 	%r36, %r35, %r34, %r33;
	ld.global.u32 	%r37, [%rd125+-8];
	add.s64 	%rd59, %rd58, %rd10;
	ld.global.u32 	%r38, [%rd59];
	mad.lo.s32 	%r39, %r38, %r37, %r36;
	ld.global.u32 	%r40, [%rd125+-4];
	add.s64 	%rd60, %rd59, %rd10;
	ld.global.u32 	%r41, [%rd60];
	mad.lo.s32 	%r42, %r41, %r40, %r39;
	ld.global.u32 	%r43, [%rd125];
	add.s64 	%rd61, %rd60, %rd10;
	ld.global.u32 	%r44, [%rd61];
	mad.lo.s32 	%r45, %r44, %r43, %r42;
	ld.global.u32 	%r46, [%rd125+4];
	add.s64 	%rd62, %rd61, %rd10;
	ld.global.u32 	%r47, [%rd62];
	mad.lo.s32 	%r48, %r47, %r46, %r45;
	ld.global.u32 	%r49, [%rd125+8];
	add.s64 	%rd63, %rd62, %rd10;
	ld.global.u32 	%r50, [%rd63];
	mad.lo.s32 	%r51, %r50, %r49, %r48;
	ld.global.u32 	%r52, [%rd125+12];
	add.s64 	%rd64, %rd63, %rd10;
	ld.global.u32 	%r53, [%rd64];
	mad.lo.s32 	%r120, %r53, %r52, %r51;
	add.s64 	%rd128, %rd128, 8;
	add.s64 	%rd127, %rd127, -2;
	shl.b64 	%rd65, %rd45, 5;
	add.s64 	%rd126, %rd126, %rd65;
	add.s64 	%rd125, %rd125, 32;
	setp.eq.s64 	%p6, %rd127, 0;
	@%p6 bra 	$L__BB0_5;
	bra.uni 	$L__BB0_4;
$L__BB0_5:
	and.b64  	%rd66, %rd6, 4;
	setp.ne.s64 	%p7, %rd66, 0;
	@%p7 bra 	$L__BB0_7;
	add.s64 	%rd67, %rd128, %rd5;
	shl.b64 	%rd68, %rd67, 2;
	add.s64 	%rd69, %rd2, %rd68;
	ld.global.u32 	%r54, [%rd69];
	mad.lo.s64 	%rd70, %rd128, %rd45, %rd3;
	shl.b64 	%rd71, %rd70, 2;
	add.s64 	%rd72, %rd1, %rd71;
	ld.global.u32 	%r55, [%rd72];
	mad.lo.s32 	%r56, %r55, %r54, %r120;
	ld.global.u32 	%r57, [%rd69+4];
	shl.b64 	%rd73, %rd45, 2;
	add.s64 	%rd74, %rd72, %rd73;
	ld.global.u32 	%r58, [%rd74];
	mad.lo.s32 	%r59, %r58, %r57, %r56;
	ld.global.u32 	%r60, [%rd69+8];
	add.s64 	%rd75, %rd74, %rd73;
	ld.global.u32 	%r61, [%rd75];
	mad.lo.s32 	%r62, %r61, %r60, %r59;
	ld.global.u32 	%r63, [%rd69+12];
	add.s64 	%rd76, %rd75, %rd73;
	ld.global.u32 	%r64, [%rd76];
	mad.lo.s32 	%r120, %r64, %r63, %r62;
	add.s64 	%rd128, %rd128, 4;
$L__BB0_7:
	setp.ge.u64 	%p8, %rd128, %rd44;
	@%p8 bra 	$L__BB0_19;
	mul.lo.s64 	%rd15, %rd44, %rd4;
	sub.s64 	%rd16, %rd44, %rd128;
	sub.s64 	%rd77, %rd128, %rd44;
	setp.gt.u64 	%p9, %rd77, -8;
	@%p9 bra 	$L__BB0_11;
	and.b64  	%rd130, %rd16, -8;
	mad.lo.s64 	%rd78, %rd128, %rd45, %rd3;
	shl.b64 	%rd79, %rd78, 2;
	add.s64 	%rd131, %rd1, %rd79;
	add.s64 	%rd80, %rd128, %rd15;
	shl.b64 	%rd81, %rd80, 2;
	add.s64 	%rd82, %rd81, %rd2;
	add.s64 	%rd129, %rd82, 16;
$L__BB0_10:
	.pragma "nounroll";
	ld.global.u32 	%r66, [%rd129+-16];
	ld.global.u32 	%r67, [%rd131];
	mad.lo.s32 	%r68, %r67, %r66, %r120;
	ld.global.u32 	%r69, [%rd129+-12];
	shl.b64 	%rd83, %rd45, 2;
	add.s64 	%rd84, %rd131, %rd83;
	ld.global.u32 	%r70, [%rd84];
	mad.lo.s32 	%r71, %r70, %r69, %r68;
	ld.global.u32 	%r72, [%rd129+-8];
	add.s64 	%rd85, %rd84, %rd83;
	ld.global.u32 	%r73, [%rd85];
	mad.lo.s32 	%r74, %r73, %r72, %r71;
	ld.global.u32 	%r75, [%rd129+-4];
	add.s64 	%rd86, %rd85, %rd83;
	ld.global.u32 	%r76, [%rd86];
	mad.lo.s32 	%r77, %r76, %r75, %r74;
	ld.global.u32 	%r78, [%rd129];
	add.s64 	%rd87, %rd86, %rd83;
	ld.global.u32 	%r79, [%rd87];
	mad.lo.s32 	%r80, %r79, %r78, %r77;
	ld.global.u32 	%r81, [%rd129+4];
	add.s64 	%rd88, %rd87, %rd83;
	ld.global.u32 	%r82, [%rd88];
	mad.lo.s32 	%r83, %r82, %r81, %r80;
	ld.global.u32 	%r84, [%rd129+8];
	add.s64 	%rd89, %rd88, %rd83;
	ld.global.u32 	%r85, [%rd89];
	mad.lo.s32 	%r86, %r85, %r84, %r83;
	ld.global.u32 	%r87, [%rd129+12];
	add.s64 	%rd90, %rd89, %rd83;
	ld.global.u32 	%r88, [%rd90];
	mad.lo.s32 	%r120, %r88, %r87, %r86;
	add.s64 	%rd128, %rd128, 8;
	shl.b64 	%rd91, %rd45, 5;
	add.s64 	%rd131, %rd131, %rd91;
	add.s64 	%rd130, %rd130, -8;
	add.s64 	%rd129, %rd129, 32;
	setp.ne.s64 	%p10, %rd130, 0;
	@%p10 bra 	$L__BB0_10;
$L__BB0_11:
	and.b64  	%rd37, %rd16, 7;
	setp.eq.s64 	%p11, %rd37, 0;
	@%p11 bra 	$L__BB0_19;
	and.b64  	%rd38, %rd16, 3;
	setp.lt.u64 	%p12, %rd37, 4;
	@%p12 bra 	$L__BB0_14;
	add.s64 	%rd92, %rd128, %rd15;
	shl.b64 	%rd93, %rd92, 2;
	add.s64 	%rd94, %rd2, %rd93;
	ld.global.u32 	%r90, [%rd94];
	mad.lo.s64 	%rd95, %rd128, %rd45, %rd3;
	shl.b64 	%rd96, %rd95, 2;
	add.s64 	%rd97, %rd1, %rd96;
	ld.global.u32 	%r91, [%rd97];
	mad.lo.s32 	%r92, %r91, %r90, %r120;
	ld.global.u32 	%r93, [%rd94+4];
	shl.b64 	%rd98, %rd45, 2;
	add.s64 	%rd99, %rd97, %rd98;
	ld.global.u32 	%r94, [%rd99];
	mad.lo.s32 	%r95, %r94, %r93, %r92;
	ld.global.u32 	%r96, [%rd94+8];
	add.s64 	%rd100, %rd99, %rd98;
	ld.global.u32 	%r97, [%rd100];
	mad.lo.s32 	%r98, %r97, %r96, %r95;
	ld.global.u32 	%r99, [%rd94+12];
	add.s64 	%rd101, %rd100, %rd98;
	ld.global.u32 	%r100, [%rd101];
	mad.lo.s32 	%r120, %r100, %r99, %r98;
	add.s64 	%rd128, %rd128, 4;
$L__BB0_14:
	setp.eq.s64 	%p13, %rd38, 0;
	@%p13 bra 	$L__BB0_19;
	setp.eq.s64 	%p14, %rd38, 1;
	@%p14 bra 	$L__BB0_17;
	add.s64 	%rd102, %rd128, %rd15;
	shl.b64 	%rd103, %rd102, 2;
	add.s64 	%rd104, %rd2, %rd103;
	ld.global.u32 	%r102, [%rd104];
	mad.lo.s64 	%rd105, %rd128, %rd45, %rd3;
	shl.b64 	%rd106, %rd105, 2;
	add.s64 	%rd107, %rd1, %rd106;
	ld.global.u32 	%r103, [%rd107];
	mad.lo.s32 	%r104, %r103, %r102, %r120;
	ld.global.u32 	%r105, [%rd104+4];
	shl.b64 	%rd108, %rd45, 2;
	add.s64 	%rd109, %rd107, %rd108;
	ld.global.u32 	%r106, [%rd109];
	mad.lo.s32 	%r120, %r106, %r105, %r104;
	add.s64 	%rd128, %rd128, 2;
$L__BB0_17:
	and.b64  	%rd110, %rd16, 1;
	setp.eq.b64 	%p15, %rd110, 1;
	not.pred 	%p16, %p15;
	@%p16 bra 	$L__BB0_19;
	add.s64 	%rd111, %rd128, %rd15;
	shl.b64 	%rd112, %rd111, 2;
	add.s64 	%rd113, %rd2, %rd112;
	ld.global.u32 	%r107, [%rd113];
	mad.lo.s64 	%rd114, %rd128, %rd45, %rd3;
	shl.b64 	%rd115, %rd114, 2;
	add.s64 	%rd116, %rd1, %rd115;
	ld.global.u32 	%r108, [%rd116];
	mad.lo.s32 	%r120, %r108, %r107, %r120;
$L__BB0_19:
	ld.param.u64 	%rd121, [_Z18mm_unrolled_kernelIiEvPKT_S2_PS0_mmm_param_2];
	mad.lo.s64 	%rd117, %rd45, %rd4, %rd3;
	cvta.to.global.u64 	%rd118, %rd121;
	shl.b64 	%rd119, %rd117, 2;
	add.s64 	%rd120, %rd118, %rd119;
	st.global.u32 	[%rd120], %r120;
$L__BB0_20:
	ret;

}
	// .globl	_Z18mm_unrolled_kernelIfEvPKT_S2_PS0_mmm
.visible .entry _Z18mm_unrolled_kernelIfEvPKT_S2_PS0_mmm(
	.param .u64 .ptr .align 1 _Z18mm_unrolled_kernelIfEvPKT_S2_PS0_mmm_param_0,
	.param .u64 .ptr .align 1 _Z18mm_unrolled_kernelIfEvPKT_S2_PS0_mmm_param_1,
	.param .u64 .ptr .align 1 _Z18mm_unrolled_kernelIfEvPKT_S2_PS0_mmm_param_2,
	.param .u64 _Z18mm_unrolled_kernelIfEvPKT_S2_PS0_mmm_param_3,
	.param .u64 _Z18mm_unrolled_kernelIfEvPKT_S2_PS0_mmm_param_4,
	.param .u64 _Z18mm_unrolled_kernelIfEvPKT_S2_PS0_mmm_param_5
)
{
	.reg .pred 	%p<17>;
	.reg .b32 	%r<9>;
	.reg .b32 	%f<113>;
	.reg .b64 	%rd<136>;

	ld.param.u64 	%rd46, [_Z18mm_unrolled_kernelIfEvPKT_S2_PS0_mmm_param_0];
	ld.param.u64 	%rd47, [_Z18mm_unrolled_kernelIfEvPKT_S2_PS0_mmm_param_1];
	ld.param.u64 	%rd48, [_Z18mm_unrolled_kernelIfEvPKT_S2_PS0_mmm_param_3];
	ld.param.u64 	%rd44, [_Z18mm_unrolled_kernelIfEvPKT_S2_PS0_mmm_param_4];
	ld.param.u64 	%rd45, [_Z18mm_unrolled_kernelIfEvPKT_S2_PS0_mmm_param_5];
	cvta.to.global.u64 	%rd1, %rd47;
	cvta.to.global.u64 	%rd2, %rd46;
	mov.u32 	%r1, %ctaid.x;
	mov.u32 	%r2, %ntid.x;
	mov.u32 	%r3, %tid.x;
	mad.lo.s32 	%r4, %r1, %r2, %r3;
	cvt.u64.u32 	%rd3, %r4;
	mov.u32 	%r5, %ctaid.y;
	mov.u32 	%r6, %ntid.y;
	mov.u32 	%r7, %tid.y;
	mad.lo.s32 	%r8, %r5, %r6, %r7;
	cvt.u64.u32 	%rd4, %r8;
	setp.le.u64 	%p1, %rd48, %rd4;
	setp.le.u64 	%p2, %rd45, %rd3;
	or.pred  	%p3, %p1, %p2;
	@%p3 bra 	$L__BB1_20;
	setp.lt.u64 	%p4, %rd44, 4;
	mov.b64 	%rd128, 0;
	mov.f32 	%f112, 0f00000000;
	@%p4 bra 	$L__BB1_7;
	mul.lo.s64 	%rd5, %rd44, %rd4;
	add.s64 	%rd6, %rd44, -4;
	setp.lt.u64 	%p5, %rd6, 4;
	mov.f32 	%f112, 0f00000000;
	mov.b64 	%rd128, 0;
	@%p5 bra 	$L__BB1_5;
	shr.u64 	%rd53, %rd6, 2;
	add.s64 	%rd54, %rd53, 1;
	and.b64  	%rd127, %rd54, 9223372036854775806;
	shl.b64 	%rd55, %rd3, 2;
	add.s64 	%rd126, %rd1, %rd55;
	shl.b64 	%rd56, %rd5, 2;
	add.s64 	%rd57, %rd56, %rd2;
	add.s64 	%rd125, %rd57, 16;
	shl.b64 	%rd10, %rd45, 2;
	mov.f32 	%f112, 0f00000000;
	mov.b64 	%rd128, 0;
$L__BB1_4:
	ld.global.f32 	%f23, [%rd125+-16];
	ld.global.f32 	%f24, [%rd126];
	fma.rn.f32 	%f25, %f23, %f24, %f112;
	ld.global.f32 	%f26, [%rd125+-12];
	add.s64 	%rd58, %rd126, %rd10;
	ld.global.f32 	%f27, [%rd58];
	fma.rn.f32 	%f28, %f26, %f27, %f25;
	ld.global.f32 	%f29, [%rd125+-8];
	add.s64 	%rd59, %rd58, %rd10;
	ld.global.f32 	%f30, [%rd59];
	fma.rn.f32 	%f31, %f29, %f30, %f28;
	ld.global.f32 	%f32, [%rd125+-4];
	add.s64 	%rd60, %rd59, %rd10;
	ld.global.f32 	%f33, [%rd60];
	fma.rn.f32 	%f34, %f32, %f33, %f31;
	ld.global.f32 	%f35, [%rd125];
	add.s64 	%rd61, %rd60, %rd10;
	ld.global.f32 	%f36, [%rd61];
	fma.rn.f32 	%f37, %f35, %f36, %f34;
	ld.global.f32 	%f38, [%rd125+4];
	add.s64 	%rd62, %rd61, %rd10;
	ld.global.f32 	%f39, [%rd62];
	fma.rn.f32 	%f40, %f38, %f39, %f37;
	ld.global.f32 	%f41, [%rd125+8];
	add.s64 	%rd63, %rd62, %rd10;
	ld.global.f32 	%f42, [%rd63];
	fma.rn.f32 	%f43, %f41, %f42, %f40;
	ld.global.f32 	%f44, [%rd125+12];
	add.s64 	%rd64, %rd63, %rd10;
	ld.global.f32 	%f45, [%rd64];
	fma.rn.f32 	%f112, %f44, %f45, %f43;
	add.s64 	%rd128, %rd128, 8;
	add.s64 	%rd127, %rd127, -2;
	shl.b64 	%rd65, %rd45, 5;
	add.s64 	%rd126, %rd126, %rd65;
	add.s64 	%rd125, %rd125, 32;
	setp.eq.s64 	%p6, %rd127, 0;
	@%p6 bra 	$L__BB1_5;
	bra.uni 	$L__BB1_4;
$L__BB1_5:
	and.b64  	%rd66, %rd6, 4;
	setp.ne.s64 	%p7, %rd66, 0;
	@%p7 bra 	$L__BB1_7;
	add.s64 	%rd67, %rd128, %rd5;
	shl.b64 	%rd68, %rd67, 2;
	add.s64 	%rd69, %rd2, %rd68;
	ld.global.f32 	%f46, [%rd69];
	mad.lo.s64 	%rd70, %rd128, %rd45, %rd3;
	shl.b64 	%rd71, %rd70, 2;
	add.s64 	%rd72, %rd1, %rd71;
	ld.global.f32 	%f47, [%rd72];
	fma.rn.f32 	%f48, %f46, %f47, %f112;
	ld.global.f32 	%f49, [%rd69+4];
	shl.b64 	%rd73, %rd45, 2;
	add.s64 	%rd74, %rd72, %rd73;
	ld.global.f32 	%f50, [%rd74];
	fma.rn.f32 	%f51, %f49, %f50, %f48;
	ld.global.f32 	%f52, [%rd69+8];
	add.s64 	%rd75, %rd74, %rd73;
	ld.global.f32 	%f53, [%rd75];
	fma.rn.f32 	%f54, %f52, %f53, %f51;
	ld.global.f32 	%f55, [%rd69+12];
	add.s64 	%rd76, %rd75, %rd73;
	ld.global.f32 	%f56, [%rd76];
	fma.rn.f32 	%f112, %f55, %f56, %f54;
	add.s64 	%rd128, %rd128, 4;
$L__BB1_7:
	setp.ge.u64 	%p8, %rd128, %rd44;
	@%p8 bra 	$L__BB1_19;
	mul.lo.s64 	%rd15, %rd44, %rd4;
	sub.s64 	%rd16, %rd44, %rd128;
	sub.s64 	%rd77, %rd128, %rd44;
	setp.gt.u64 	%p9, %rd77, -8;
	@%p9 bra 	$L__BB1_11;
	and.b64  	%rd130, %rd16, -8;
	mad.lo.s64 	%rd78, %rd128, %rd45, %rd3;
	shl.b64 	%rd79, %rd78, 2;
	add.s64 	%rd131, %rd1, %rd79;
	add.s64 	%rd80, %rd128, %rd15;
	shl.b64 	%rd81, %rd80, 2;
	add.s64 	%rd82, %rd81, %rd2;
	add.s64 	%rd129, %rd82, 16;
$L__BB1_10:
	.pragma "nounroll";
	ld.global.f32 	%f58, [%rd129+-16];
	ld.global.f32 	%f59, [%rd131];
	fma.rn.f32 	%f60, %f58, %f59, %f112;
	ld.global.f32 	%f61, [%rd129+-12];
	shl.b64 	%rd83, %rd45, 2;
	add.s64 	%rd84, %rd131, %rd83;
	ld.global.f32 	%f62, [%rd84];
	fma.rn.f32 	%f63, %f61, %f62, %f60;
	ld.global.f32 	%f64, [%rd129+-8];
	add.s64 	%rd85, %rd84, %rd83;
	ld.global.f32 	%f65, [%rd85];
	fma.rn.f32 	%f66, %f64, %f65, %f63;
	ld.global.f32 	%f67, [%rd129+-4];
	add.s64 	%rd86, %rd85, %rd83;
	ld.global.f32 	%f68, [%rd86];
	fma.rn.f32 	%f69, %f67, %f68, %f66;
	ld.global.f32 	%f70, [%rd129];
	add.s64 	%rd87, %rd86, %rd83;
	ld.global.f32 	%f71, [%rd87];
	fma.rn.f32 	%f72, %f70, %f71, %f69;
	ld.global.f32 	%f73, [%rd129+4];
	add.s64 	%rd88, %rd87, %rd83;
	ld.global.f32 	%f74, [%rd88];
	fma.rn.f32 	%f75, %f73, %f74, %f72;
	ld.global.f32 	%f76, [%rd129+8];
	add.s64 	%rd89, %rd88, %rd83;
	ld.global.f32 	%f77, [%rd89];
	fma.rn.f32 	%f78, %f76, %f77, %f75;
	ld.global.f32 	%f79, [%rd129+12];
	add.s64 	%rd90, %rd89, %rd83;
	ld.global.f32 	%f80, [%rd90];
	fma.rn.f32 	%f112, %f79, %f80, %f78;
	add.s64 	%rd128, %rd128, 8;
	shl.b64 	%rd91, %rd45, 5;
	add.s64 	%rd131, %rd131, %rd91;
	add.s64 	%rd130, %rd130, -8;
	add.s64 	%rd129, %rd129, 32;
	setp.ne.s64 	%p10, %rd130, 0;
	@%p10 bra 	$L__BB1_10;
$L__BB1_11:
	and.b64  	%rd37, %rd16, 7;
	setp.eq.s64 	%p11, %rd37, 0;
	@%p11 bra 	$L__BB1_19;
	and.b64  	%rd38, %rd16, 3;
	setp.lt.u64 	%p12, %rd37, 4;
	@%p12 bra 	$L__BB1_14;
	add.s64 	%rd92, %rd128, %rd15;
	shl.b64 	%rd93, %rd92, 2;
	add.s64 	%rd94, %rd2, %rd93;
	ld.global.f32 	%f82, [%rd94];
	mad.lo.s64 	%rd95, %rd128, %rd45, %rd3;
	shl.b64 	%rd96, %rd95, 2;
	add.s64 	%rd97, %rd1, %rd96;
	ld.global.f32 	%f83, [%rd97];
	fma.rn.f32 	%f84, %f82, %f83, %f112;
	ld.global.f32 	%f85, [%rd94+4];
	shl.b64 	%rd98, %rd45, 2;
	add.s64 	%rd99, %rd97, %rd98;
	ld.global.f32 	%f86, [%rd99];
	fma.rn.f32 	%f87, %f85, %f86, %f84;
	ld.global.f32 	%f88, [%rd94+8];
	add.s64 	%rd100, %rd99, %rd98;
	ld.global.f32 	%f89, [%rd100];
	fma.rn.f32 	%f90, %f88, %f89, %f87;
	ld.global.f32 	%f91, [%rd94+12];
	add.s64 	%rd101, %rd100, %rd98;
	ld.global.f32 	%f92, [%rd101];
	fma.rn.f32 	%f112, %f91, %f92, %f90;
	add.s64 	%rd128, %rd128, 4;
$L__BB1_14:
	setp.eq.s64 	%p13, %rd38, 0;
	@%p13 bra 	$L__BB1_19;
	setp.eq.s64 	%p14, %rd38, 1;
	@%p14 bra 	$L__BB1_17;
	add.s64 	%rd102, %rd128, %rd15;
	shl.b64 	%rd103, %rd102, 2;
	add.s64 	%rd104, %rd2, %rd103;
	ld.global.f32 	%f94, [%rd104];
	mad.lo.s64 	%rd105, %rd128, %rd45, %rd3;
	shl.b64 	%rd106, %rd105, 2;
	add.s64 	%rd107, %rd1, %rd106;
	ld.global.f32 	%f95, [%rd107];
	fma.rn.f32 	%f96, %f94, %f95, %f112;
	ld.global.f32 	%f97, [%rd104+4];
	shl.b64 	%rd108, %rd45, 2;
	add.s64 	%rd109, %rd107, %rd108;
	ld.global.f32 	%f98, [%rd109];
	fma.rn.f32 	%f112, %f97, %f98, %f96;
	add.s64 	%rd128, %rd128, 2;
$L__BB1_17:
	and.b64  	%rd110, %rd16, 1;
	setp.eq.b64 	%p15, %rd110, 1;
	not.pred 	%p16, %p15;
	@%p16 bra 	$L__BB1_19;
	add.s64 	%rd111, %rd128, %rd15;
	shl.b64 	%rd112, %rd111, 2;
	add.s64 	%rd113, %rd2, %rd112;
	ld.global.f32 	%f99, [%rd113];
	mad.lo.s64 	%rd114, %rd128, %rd45, %rd3;
	shl.b64 	%rd115, %rd114, 2;
	add.s64 	%rd116, %rd1, %rd115;
	ld.global.f32 	%f100, [%rd116];
	fma.rn.f32 	%f112, %f99, %f100, %f112;
$L__BB1_19:
	ld.param.u64 	%rd121, [_Z18mm_unrolled_kernelIfEvPKT_S2_PS0_mmm_param_2];
	mad.lo.s64 	%rd117, %rd45, %rd4, %rd3;
	cvta.to.global.u64 	%rd118, %rd121;
	shl.b64 	%rd119, %rd117, 2;
	add.s64 	%rd120, %rd118, %rd119;
	st.global.f32 	[%rd120], %f112;
$L__BB1_20:
	ret;

}
	// .globl	_Z18mm_unrolled_kernelIdEvPKT_S2_PS0_mmm
.visible .entry _Z18mm_unrolled_kernelIdEvPKT_S2_PS0_mmm(
	.param .u64 .ptr .align 1 _Z18mm_unrolled_kernelIdEvPKT_S2_PS0_mmm_param_0,
	.param .u64 .ptr .align 1 _Z18mm_unrolled_kernelIdEvPKT_S2_PS0_mmm_param_1,
	.param .u64 .ptr .align 1 _Z18mm_unrolled_kernelIdEvPKT_S2_PS0_mmm_param_2,
	.param .u64 _Z18mm_unrolled_kernelIdEvPKT_S2_PS0_mmm_param_3,
	.param .u64 _Z18mm_unrolled_kernelIdEvPKT_S2_PS0_mmm_param_4,
	.param .u64 _Z18mm_unrolled_kernelIdEvPKT_S2_PS0_mmm_param_5
)
{
	.reg .pred 	%p<17>;
	.reg .b32 	%r<9>;
	.reg .b64 	%rd<136>;
	.reg .b64 	%fd<113>;

	ld.param.u64 	%rd45, [_Z18mm_unrolled_kernelIdEvPKT_S2_PS0_mmm_param_0];
	ld.param.u64 	%rd46, [_Z18mm_unrolled_kernelIdEvPKT_S2_PS0_mmm_param_1];
	ld.param.u64 	%rd47, [_Z18mm_unrolled_kernelIdEvPKT_S2_PS0_mmm_param_3];
	ld.param.u64 	%rd43, [_Z18mm_unrolled_kernelIdEvPKT_S2_PS0_mmm_param_4];
	ld.param.u64 	%rd44, [_Z18mm_unrolled_kernelIdEvPKT_S2_PS0_mmm_param_5];
	cvta.to.global.u64 	%rd1, %rd46;
	cvta.to.global.u64 	%rd2, %rd45;
	mov.u32 	%r1, %ctaid.x;
	mov.u32 	%r2, %ntid.x;
	mov.u32 	%r3, %tid.x;
	mad.lo.s32 	%r4, %r1, %r2, %r3;
	cvt.u64.u32 	%rd3, %r4;
	mov.u32 	%r5, %ctaid.y;
	mov.u32 	%r6, %ntid.y;
	mov.u32 	%r7, %tid.y;
	mad.lo.s32 	%r8, %r5, %r6, %r7;
	cvt.u64.u32 	%rd4, %r8;
	setp.le.u64 	%p1, %rd47, %rd4;
	setp.le.u64 	%p2, %rd44, %rd3;
	or.pred  	%p3, %p1, %p2;
	@%p3 bra 	$L__BB2_20;
	setp.lt.u64 	%p4, %rd43, 4;
	mov.b64 	%rd128, 0;
	mov.f64 	%fd112, 0d0000000000000000;
	@%p4 bra 	$L__BB2_7;
	mul.lo.s64 	%rd5, %rd43, %rd4;
	add.s64 	%rd6, %rd43, -4;
	setp.lt.u64 	%p5, %rd6, 4;
	mov.f64 	%fd112, 0d0000000000000000;
	mov.b64 	%rd128, 0;
	@%p5 bra 	$L__BB2_5;
	shr.u64 	%rd52, %rd6, 2;
	add.s64 	%rd53, %rd52, 1;
	and.b64  	%rd127, %rd53, 9223372036854775806;
	shl.b64 	%rd54, %rd3, 3;
	add.s64 	%rd126, %rd1, %rd54;
	shl.b64 	%rd55, %rd5, 3;
	add.s64 	%rd56, %rd55, %rd2;
	add.s64 	%rd125, %rd56, 32;
	mov.f64 	%fd112, 0d0000000000000000;
	mov.b64 	%rd128, 0;
$L__BB2_4:
	ld.global.f64 	%fd23, [%rd125+-32];
	ld.global.f64 	%fd24, [%rd126];
	fma.rn.f64 	%fd25, %fd23, %fd24, %fd112;
	ld.global.f64 	%fd26, [%rd125+-24];
	shl.b64 	%rd57, %rd44, 3;
	add.s64 	%rd58, %rd126, %rd57;
	ld.global.f64 	%fd27, [%rd58];
	fma.rn.f64 	%fd28, %fd26, %fd27, %fd25;
	ld.global.f64 	%fd29, [%rd125+-16];
	add.s64 	%rd59, %rd58, %rd57;
	ld.global.f64 	%fd30, [%rd59];
	fma.rn.f64 	%fd31, %fd29, %fd30, %fd28;
	ld.global.f64 	%fd32, [%rd125+-8];
	add.s64 	%rd60, %rd59, %rd57;
	ld.global.f64 	%fd33, [%rd60];
	fma.rn.f64 	%fd34, %fd32, %fd33, %fd31;
	ld.global.f64 	%fd35, [%rd125];
	add.s64 	%rd61, %rd60, %rd57;
	ld.global.f64 	%fd36, [%rd61];
	fma.rn.f64 	%fd37, %fd35, %fd36, %fd34;
	ld.global.f64 	%fd38, [%rd125+8];
	add.s64 	%rd62, %rd61, %rd57;
	ld.global.f64 	%fd39, [%rd62];
	fma.rn.f64 	%fd40, %fd38, %fd39, %fd37;
	ld.global.f64 	%fd41, [%rd125+16];
	add.s64 	%rd63, %rd62, %rd57;
	ld.global.f64 	%fd42, [%rd63];
	fma.rn.f64 	%fd43, %fd41, %fd42, %fd40;
	ld.global.f64 	%fd44, [%rd125+24];
	add.s64 	%rd64, %rd63, %rd57;
	ld.global.f64 	%fd45, [%rd64];
	fma.rn.f64 	%fd112, %fd44, %fd45, %fd43;
	add.s64 	%rd128, %rd128, 8;
	add.s64 	%rd127, %rd127, -2;
	shl.b64 	%rd65, %rd44, 6;
	add.s64 	%rd126, %rd126, %rd65;
	add.s64 	%rd125, %rd125, 64;
	setp.eq.s64 	%p6, %rd127, 0;
	@%p6 bra 	$L__BB2_5;
	bra.uni 	$L__BB2_4;
$L__BB2_5:
	and.b64  	%rd66, %rd6, 4;
	setp.ne.s64 	%p7, %rd66, 0;
	@%p7 bra 	$L__BB2_7;
	mad.lo.s64 	%rd67, %rd43, %rd4, %rd128;
	shl.b64 	%rd68, %rd67, 3;
	add.s64 	%rd69, %rd2, %rd68;
	ld.global.f64 	%fd46, [%rd69];
	mad.lo.s64 	%rd70, %rd128, %rd44, %rd3;
	shl.b64 	%rd71, %rd70, 3;
	add.s64 	%rd72, %rd1, %rd71;
	ld.global.f64 	%fd47, [%rd72];
	fma.rn.f64 	%fd48, %fd46, %fd47, %fd112;
	ld.global.f64 	%fd49, [%rd69+8];
	shl.b64 	%rd73, %rd44, 3;
	add.s64 	%rd74, %rd72, %rd73;
	ld.global.f64 	%fd50, [%rd74];
	fma.rn.f64 	%fd51, %fd49, %fd50, %fd48;
	ld.global.f64 	%fd52, [%rd69+16];
	add.s64 	%rd75, %rd74, %rd73;
	ld.global.f64 	%fd53, [%rd75];
	fma.rn.f64 	%fd54, %fd52, %fd53, %fd51;
	ld.global.f64 	%fd55, [%rd69+24];
	add.s64 	%rd76, %rd75, %rd73;
	ld.global.f64 	%fd56, [%rd76];
	fma.rn.f64 	%fd112, %fd55, %fd56, %fd54;
	add.s64 	%rd128, %rd128, 4;
$L__BB2_7:
	setp.ge.u64 	%p8, %rd128, %rd43;
	@%p8 bra 	$L__BB2_19;
	mul.lo.s64 	%rd14, %rd43, %rd4;
	sub.s64 	%rd15, %rd43, %rd128;
	sub.s64 	%rd77, %rd128, %rd43;
	setp.gt.u64 	%p9, %rd77, -8;
	@%p9 bra 	$L__BB2_11;
	and.b64  	%rd130, %rd15, -8;
	mad.lo.s64 	%rd78, %rd128, %rd44, %rd3;
	shl.b64 	%rd79, %rd78, 3;
	add.s64 	%rd131, %rd1, %rd79;
	add.s64 	%rd80, %rd128, %rd14;
	shl.b64 	%rd81, %rd80, 3;
	add.s64 	%rd82, %rd81, %rd2;
	add.s64 	%rd129, %rd82, 32;
$L__BB2_10:
	.pragma "nounroll";
	ld.global.f64 	%fd58, [%rd129+-32];
	ld.global.f64 	%fd59, [%rd131];
	fma.rn.f64 	%fd60, %fd58, %fd59, %fd112;
	ld.global.f64 	%fd61, [%rd129+-24];
	shl.b64 	%rd83, %rd44, 3;
	add.s64 	%rd84, %rd131, %rd83;
	ld.global.f64 	%fd62, [%rd84];
	fma.rn.f64 	%fd63, %fd61, %fd62, %fd60;
	ld.global.f64 	%fd64, [%rd129+-16];
	add.s64 	%rd85, %rd84, %rd83;
	ld.global.f64 	%fd65, [%rd85];
	fma.rn.f64 	%fd66, %fd64, %fd65, %fd63;
	ld.global.f64 	%fd67, [%rd129+-8];
	add.s64 	%rd86, %rd85, %rd83;
	ld.global.f64 	%fd68, [%rd86];
	fma.rn.f64 	%fd69, %fd67, %fd68, %fd66;
	ld.global.f64 	%fd70, [%rd129];
	add.s64 	%rd87, %rd86, %rd83;
	ld.global.f64 	%fd71, [%rd87];
	fma.rn.f64 	%fd72, %fd70, %fd71, %fd69;
	ld.global.f64 	%fd73, [%rd129+8];
	add.s64 	%rd88, %rd87, %rd83;
	ld.global.f64 	%fd74, [%rd88];
	fma.rn.f64 	%fd75, %fd73, %fd74, %fd72;
	ld.global.f64 	%fd76, [%rd129+16];
	add.s64 	%rd89, %rd88, %rd83;
	ld.global.f64 	%fd77, [%rd89];
	fma.rn.f64 	%fd78, %fd76, %fd77, %fd75;
	ld.global.f64 	%fd79, [%rd129+24];
	add.s64 	%rd90, %rd89, %rd83;
	ld.global.f64 	%fd80, [%rd90];
	fma.rn.f64 	%fd112, %fd79, %fd80, %fd78;
	add.s64 	%rd128, %rd128, 8;
	shl.b64 	%rd91, %rd44, 6;
	add.s64 	%rd131, %rd131, %rd91;
	add.s64 	%rd130, %rd130, -8;
	add.s64 	%rd129, %rd129, 64;
	setp.ne.s64 	%p10, %rd130, 0;
	@%p10 bra 	$L__BB2_10;
$L__BB2_11:
	and.b64  	%rd36, %rd15, 7;
	setp.eq.s64 	%p11, %rd36, 0;
	@%p11 bra 	$L__BB2_19;
	setp.lt.u64 	%p12, %rd36, 4;
	@%p12 bra 	$L__BB2_14;
	add.s64 	%rd92, %rd128, %rd14;
	shl.b64 	%rd93, %rd92, 3;
	add.s64 	%rd94, %rd2, %rd93;
	ld.global.f64 	%fd82, [%rd94];
	mad.lo.s64 	%rd95, %rd128, %rd44, %rd3;
	shl.b64 	%rd96, %rd95, 3;
	add.s64 	%rd97, %rd1, %rd96;
	ld.global.f64 	%fd83, [%rd97];
	fma.rn.f64 	%fd84, %fd82, %fd83, %fd112;
	ld.global.f64 	%fd85, [%rd94+8];
	shl.b64 	%rd98, %rd44, 3;
	add.s64 	%rd99, %rd97, %rd98;
	ld.global.f64 	%fd86, [%rd99];
	fma.rn.f64 	%fd87, %fd85, %fd86, %fd84;
	ld.global.f64 	%fd88, [%rd94+16];
	add.s64 	%rd100, %rd99, %rd98;
	ld.global.f64 	%fd89, [%rd100];
	fma.rn.f64 	%fd90, %fd88, %fd89, %fd87;
	ld.global.f64 	%fd91, [%rd94+24];
	add.s64 	%rd101, %rd100, %rd98;
	ld.global.f64 	%fd92, [%rd101];
	fma.rn.f64 	%fd112, %fd91, %fd92, %fd90;
	add.s64 	%rd128, %rd128, 4;
$L__BB2_14:
	and.b64  	%rd39, %rd15, 3;
	setp.eq.s64 	%p13, %rd39, 0;
	@%p13 bra 	$L__BB2_19;
	setp.eq.s64 	%p14, %rd39, 1;
	@%p14 bra 	$L__BB2_17;
	add.s64 	%rd102, %rd128, %rd14;
	shl.b64 	%rd103, %rd102, 3;
	add.s64 	%rd104, %rd2, %rd103;
	ld.global.f64 	%fd94, [%rd104];
	mad.lo.s64 	%rd105, %rd128, %rd44, %rd3;
	shl.b64 	%rd106, %rd105, 3;
	add.s64 	%rd107, %rd1, %rd106;
	ld.global.f64 	%fd95, [%rd107];
	fma.rn.f64 	%fd96, %fd94, %fd95, %fd112;
	ld.global.f64 	%fd97, [%rd104+8];
	shl.b64 	%rd108, %rd44, 3;
	add.s64 	%rd109, %rd107, %rd108;
	ld.global.f64 	%fd98, [%rd109];
	fma.rn.f64 	%fd112, %fd97, %fd98, %fd96;
	add.s64 	%rd128, %rd128, 2;
$L__BB2_17:
	and.b64  	%rd110, %rd15, 1;
	setp.eq.b64 	%p15, %rd110, 1;
	not.pred 	%p16, %p15;
	@%p16 bra 	$L__BB2_19;
	add.s64 	%rd111, %rd128, %rd14;
	shl.b64 	%rd112, %rd111, 3;
	add.s64 	%rd113, %rd2, %rd112;
	ld.global.f64 	%fd99, [%rd113];
	mad.lo.s64 	%rd114, %rd128, %rd44, %rd3;
	shl.b64 	%rd115, %rd114, 3;
	add.s64 	%rd116, %rd1, %rd115;
	ld.global.f64 	%fd100, [%rd116];
	fma.rn.f64 	%fd112, %fd99, %fd100, %fd112;
$L__BB2_19:
	ld.param.u64 	%rd121, [_Z18mm_unrolled_kernelIdEvPKT_S2_PS0_mmm_param_2];
	mad.lo.s64 	%rd117, %rd44, %rd4, %rd3;
	cvta.to.global.u64 	%rd118, %rd121;
	shl.b64 	%rd119, %rd117, 3;
	add.s64 	%rd120, %rd118, %rd119;
	st.global.f64 	[%rd120], %fd112;
$L__BB2_20:
	ret;

}


// ===== COMPILED SASS (sm_100) =====

	.target	sm_100

	.elftype	@"ET_EXEC"


//--------------------- .note.nv.tkinfo           --------------------------
	.section	.note.nv.tkinfo,"",@"SHT_NOTE"
	.sectionflags	@"SHF_NOTE_NV_TKINFO"
	.tkinfo
        /*0018*/ 	.word	0x00000002
        /*0030*/ 	.string	""
        /*0030*/ 	.string	"ptxas"
        /*0030*/ 	.string	"Cuda compilation tools, release 13.0, V13.0.88"
        /*0030*/ 	.string	"Build cuda_13.0.r13.0/compiler.36424714_0"
        /*0030*/ 	.string	"-arch sm_100 -m 64 "



//--------------------- .note.nv.cuinfo           --------------------------
	.section	.note.nv.cuinfo,"",@"SHT_NOTE"
	.sectionflags	@"SHF_NOTE_NV_CUINFO"
        /*0018*/ 	.short	0x0002
        /*001a*/ 	.short	0x0064
        /*001c*/ 	.short	0x0082
	.zero		2


//--------------------- .nv.info                  --------------------------
	.section	.nv.info,"",@"SHT_CUDA_INFO"
	.align	4


	//----- nvinfo : EIATTR_REGCOUNT
	.align		4
        /*0000*/ 	.byte	0x04, 0x2f
        /*0002*/ 	.short	(.L_1 - .L_0)
	.align		4
.L_0:
        /*0004*/ 	.word	index@(_Z18mm_unrolled_kernelIiEvPKT_S2_PS0_mmm)
        /*0008*/ 	.word	0x00000020


	//----- nvinfo : EIATTR_FRAME_SIZE
	.align		4
.L_1:
        /*000c*/ 	.byte	0x04, 0x11
        /*000e*/ 	.short	(.L_3 - .L_2)
	.align		4
.L_2:
        /*0010*/ 	.word	index@(_Z18mm_unrolled_kernelIiEvPKT_S2_PS0_mmm)
        /*0014*/ 	.word	0x00000000


	//----- nvinfo : EIATTR_REGCOUNT
	.align		4
.L_3:
        /*0018*/ 	.byte	0x04, 0x2f
        /*001a*/ 	.short	(.L_5 - .L_4)
	.align		4
.L_4:
        /*001c*/ 	.word	index@(_Z18mm_unrolled_kernelIfEvPKT_S2_PS0_mmm)
        /*0020*/ 	.word	0x00000020


	//----- nvinfo : EIATTR_FRAME_SIZE
	.align		4
.L_5:
        /*0024*/ 	.byte	0x04, 0x11
        /*0026*/ 	.short	(.L_7 - .L_6)
	.align		4
.L_6:
        /*0028*/ 	.word	index@(_Z18mm_unrolled_kernelIfEvPKT_S2_PS0_mmm)
        /*002c*/ 	.word	0x00000000


	//----- nvinfo : EIATTR_REGCOUNT
	.align		4
.L_7:
        /*0030*/ 	.byte	0x04, 0x2f
        /*0032*/ 	.short	(.L_9 - .L_8)
	.align		4
.L_8:
        /*0034*/ 	.word	index@(_Z18mm_unrolled_kernelIdEvPKT_S2_PS0_mmm)
        /*0038*/ 	.word	0x00000020


	//----- nvinfo : EIATTR_FRAME_SIZE
	.align		4
.L_9:
        /*003c*/ 	.byte	0x04, 0x11
        /*003e*/ 	.short	(.L_11 - .L_10)
	.align		4
.L_10:
        /*0040*/ 	.word	index@(_Z18mm_unrolled_kernelIdEvPKT_S2_PS0_mmm)
        /*0044*/ 	.word	0x00000000


	//----- nvinfo : EIATTR_MIN_STACK_SIZE
	.align		4
.L_11:
        /*0048*/ 	.byte	0x04, 0x12
        /*004a*/ 	.short	(.L_13 - .L_12)
	.align		4
.L_12:
        /*004c*/ 	.word	index@(_Z18mm_unrolled_kernelIdEvPKT_S2_PS0_mmm)
        /*0050*/ 	.word	0x00000000


	//----- nvinfo : EIATTR_MIN_STACK_SIZE
	.align		4
.L_13:
        /*0054*/ 	.byte	0x04, 0x12
        /*0056*/ 	.short	(.L_15 - .L_14)
	.align		4
.L_14:
        /*0058*/ 	.word	index@(_Z18mm_unrolled_kernelIfEvPKT_S2_PS0_mmm)
        /*005c*/ 	.word	0x00000000


	//----- nvinfo : EIATTR_MIN_STACK_SIZE
	.align		4
.L_15:
        /*0060*/ 	.byte	0x04, 0x12
        /*0062*/ 	.short	(.L_17 - .L_16)
	.align		4
.L_16:
        /*0064*/ 	.word	index@(_Z18mm_unrolled_kernelIiEvPKT_S2_PS0_mmm)
        /*0068*/ 	.word	0x00000000
.L_17:


//--------------------- .nv.compat                --------------------------
	.section	.nv.compat,"",@"SHT_CUDA_COMPAT_INFO"
	.align	4
        /*0000*/ 	.byte	0x02, 0x09, 0x00, 0x00, 0x02, 0x02, 0x01, 0x00, 0x02, 0x05, 0x05, 0x00, 0x03, 0x07, 0x01, 0x01
        /*0010*/ 	.byte	0x02, 0x03, 0x00, 0x00, 0x02, 0x06, 0x01, 0x00, 0x04, 0x0b, 0x08, 0x00, 0x01, 0x00, 0x00, 0x00
        /*0020*/ 	.byte	0x00, 0x00, 0x00, 0x00


//--------------------- .nv.info._Z18mm_unrolled_kernelIdEvPKT_S2_PS0_mmm --------------------------
	.section	.nv.info._Z18mm_unrolled_kernelIdEvPKT_S2_PS0_mmm,"",@"SHT_CUDA_INFO"
	.sectionflags	@""
	.align	4


	//----- nvinfo : EIATTR_CUDA_API_VERSION
	.align		4
        /*0000*/ 	.byte	0x04, 0x37
        /*0002*/ 	.short	(.L_19 - .L_18)
.L_18:
        /*0004*/ 	.word	0x00000082


	//----- nvinfo : EIATTR_KPARAM_INFO
	.align		4
.L_19:
        /*0008*/ 	.byte	0x04, 0x17
        /*000a*/ 	.short	(.L_21 - .L_20)
.L_20:
        /*000c*/ 	.word	0x00000000
        /*0010*/ 	.short	0x0005
        /*0012*/ 	.short	0x0028
        /*0014*/ 	.byte	0x00, 0xf0, 0x21, 0x00


	//----- nvinfo : EIATTR_KPARAM_INFO
	.align		4
.L_21:
        /*0018*/ 	.byte	0x04, 0x17
        /*001a*/ 	.short	(.L_23 - .L_22)
.L_22:
        /*001c*/ 	.word	0x00000000
        /*0020*/ 	.short	0x0004
        /*0022*/ 	.short	0x0020
        /*0024*/ 	.byte	0x00, 0xf0, 0x21, 0x00


	//----- nvinfo : EIATTR_KPARAM_INFO
	.align		4
.L_23:
        /*0028*/ 	.byte	0x04, 0x17
        /*002a*/ 	.short	(.L_25 - .L_24)
.L_24:
        /*002c*/ 	.word	0x00000000
        /*0030*/ 	.short	0x0003
        /*0032*/ 	.short	0x0018
        /*0034*/ 	.byte	0x00, 0xf0, 0x21, 0x00


	//----- nvinfo : EIATTR_KPARAM_INFO
	.align		4
.L_25:
        /*0038*/ 	.byte	0x04, 0x17
        /*003a*/ 	.short	(.L_27 - .L_26)
.L_26:
        /*003c*/ 	.word	0x00000000
        /*0040*/ 	.short	0x0002
        /*0042*/ 	.short	0x0010
        /*0044*/ 	.byte	0x00, 0xf5, 0x21, 0x00


	//----- nvinfo : EIATTR_KPARAM_INFO
	.align		4
.L_27:
        /*0048*/ 	.byte	0x04, 0x17
        /*004a*/ 	.short	(.L_29 - .L_28)
.L_28:
        /*004c*/ 	.word	0x00000000
        /*0050*/ 	.short	0x0001
        /*0052*/ 	.short	0x0008
        /*0054*/ 	.byte	0x00, 0xf5, 0x21, 0x00


	//----- nvinfo : EIATTR_KPARAM_INFO
	.align		4
.L_29:
        /*0058*/ 	.byte	0x04, 0x17
        /*005a*/ 	.short	(.L_31 - .L_30)
.L_30:
        /*005c*/ 	.word	0x00000000
        /*0060*/ 	.short	0x0000
        /*0062*/ 	.short	0x0000
        /*0064*/ 	.byte	0x00, 0xf5, 0x21, 0x00


	//----- nvinfo : EIATTR_SPARSE_MMA_MASK
	.align		4
.L_31:
        /*0068*/ 	.byte	0x03, 0x50
        /*006a*/ 	.short	0x0000


	//----- nvinfo : EIATTR_MAXREG_COUNT
	.align		4
        /*006c*/ 	.byte	0x03, 0x1b
        /*006e*/ 	.short	0x00ff


	//----- nvinfo : EIATTR_MERCURY_ISA_VERSION
	.align		4
        /*0070*/ 	.byte	0x03, 0x5f
        /*0072*/ 	.short	0x0101


	//----- nvinfo : EIATTR_VRC_CTA_INIT_COUNT
	.align		4
        /*0074*/ 	.byte	0x02, 0x4a
	.zero		1
	.zero		1


	//----- nvinfo : EIATTR_EXIT_INSTR_OFFSETS
	.align		4
        /*0078*/ 	.byte	0x04, 0x1c
        /*007a*/ 	.short	(.L_33 - .L_32)


	//   ....[0]....
.L_32:
        /*007c*/ 	.word	0x000000f0


	//   ....[1]....
        /*0080*/ 	.word	0x000014c0


	//----- nvinfo : EIATTR_CBANK_PARAM_SIZE
	.align		4
.L_33:
        /*0084*/ 	.byte	0x03, 0x19
        /*0086*/ 	.short	0x0030


	//----- nvinfo : EIATTR_PARAM_CBANK
	.align		4
        /*0088*/ 	.byte	0x04, 0x0a
        /*008a*/ 	.short	(.L_35 - .L_34)
	.align		4
.L_34:
        /*008c*/ 	.word	index@(.nv.constant0._Z18mm_unrolled_kernelIdEvPKT_S2_PS0_mmm)
        /*0090*/ 	.short	0x0380
        /*0092*/ 	.short	0x0030


	//----- nvinfo : EIATTR_SW_WAR
	.align		4
.L_35:
        /*0094*/ 	.byte	0x04, 0x36
        /*0096*/ 	.short	(.L_37 - .L_36)
.L_36:
        /*0098*/ 	.word	0x00000008
.L_37:


//--------------------- .nv.info._Z18mm_unrolled_kernelIfEvPKT_S2_PS0_mmm --------------------------
	.section	.nv.info._Z18mm_unrolled_kernelIfEvPKT_S2_PS0_mmm,"",@"SHT_CUDA_INFO"
	.sectionflags	@""
	.align	4


	//----- nvinfo : EIATTR_CUDA_API_VERSION
	.align		4
        /*0000*/ 	.byte	0x04, 0x37
        /*0002*/ 	.short	(.L_39 - .L_38)
.L_38:
        /*0004*/ 	.word	0x00000082


	//----- nvinfo : EIATTR_KPARAM_INFO
	.align		4
.L_39:
        /*0008*/ 	.byte	0x04, 0x17
        /*000a*/ 	.short	(.L_41 - .L_40)
.L_40:
        /*000c*/ 	.word	0x00000000
        /*0010*/ 	.short	0x0005
        /*0012*/ 	.short	0x0028
        /*0014*/ 	.byte	0x00, 0xf0, 0x21, 0x00


	//----- nvinfo : EIATTR_KPARAM_INFO
	.align		4
.L_41:
        /*0018*/ 	.byte	0x04, 0x17
        /*001a*/ 	.short	(.L_43 - .L_42)
.L_42:
        /*001c*/ 	.word	0x00000000
        /*0020*/ 	.short	0x0004
        /*0022*/ 	.short	0x0020
        /*0024*/ 	.byte	0x00, 0xf0, 0x21, 0x00


	//----- nvinfo : EIATTR_KPARAM_INFO
	.align		4
.L_43:
        /*0028*/ 	.byte	0x04, 0x17
        /*002a*/ 	.short	(.L_45 - .L_44)
.L_44:
        /*002c*/ 	.word	0x00000000
        /*0030*/ 	.short	0x0003
        /*0032*/ 	.short	0x0018
        /*0034*/ 	.byte	0x00, 0xf0, 0x21, 0x00


	//----- nvinfo : EIATTR_KPARAM_INFO
	.align		4
.L_45:
        /*0038*/ 	.byte	0x04, 0x17
        /*003a*/ 	.short	(.L_47 - .L_46)
.L_46:
        /*003c*/ 	.word	0x00000000
        /*0040*/ 	.short	0x0002
        /*0042*/ 	.short	0x0010
        /*0044*/ 	.byte	0x00, 0xf5, 0x21, 0x00


	//----- nvinfo : EIATTR_KPARAM_INFO
	.align		4
.L_47:
        /*0048*/ 	.byte	0x04, 0x17
        /*004a*/ 	.short	(.L_49 - .L_48)
.L_48:
        /*004c*/ 	.word	0x00000000
        /*0050*/ 	.short	0x0001
        /*0052*/ 	.short	0x0008
        /*0054*/ 	.byte	0x00, 0xf5, 0x21, 0x00


	//----- nvinfo : EIATTR_KPARAM_INFO
	.align		4
.L_49:
        /*0058*/ 	.byte	0x04, 0x17
        /*005a*/ 	.short	(.L_51 - .L_50)
.L_50:
        /*005c*/ 	.word	0x00000000
        /*0060*/ 	.short	0x0000
        /*0062*/ 	.short	0x0000
        /*0064*/ 	.byte	0x00, 0xf5, 0x21, 0x00


	//----- nvinfo : EIATTR_SPARSE_MMA_MASK
	.align		4
.L_51:
        /*0068*/ 	.byte	0x03, 0x50
        /*006a*/ 	.short	0x0000


	//----- nvinfo : EIATTR_MAXREG_COUNT
	.align		4
        /*006c*/ 	.byte	0x03, 0x1b
        /*006e*/ 	.short	0x00ff


	//----- nvinfo : EIATTR_MERCURY_ISA_VERSION
	.align		4
        /*0070*/ 	.byte	0x03, 0x5f
        /*0072*/ 	.short	0x0101


	//----- nvinfo : EIATTR_VRC_CTA_INIT_COUNT
	.align		4
        /*0074*/ 	.byte	0x02, 0x4a
	.zero		1
	.zero		1


	//----- nvinfo : EIATTR_EXIT_INSTR_OFFSETS
	.align		4
        /*0078*/ 	.byte	0x04, 0x1c
        /*007a*/ 	.short	(.L_53 - .L_52)


	//   ....[0]....
.L_52:
        /*007c*/ 	.word	0x000000f0


	//   ....[1]....
        /*0080*/ 	.word	0x00001460


	//----- nvinfo : EIATTR_CBANK_PARAM_SIZE
	.align		4
.L_53:
        /*0084*/ 	.byte	0x03, 0x19
        /*0086*/ 	.short	0x0030


	//----- nvinfo : EIATTR_PARAM_CBANK
	.align		4
        /*0088*/ 	.byte	0x04, 0x0a
        /*008a*/ 	.short	(.L_55 - .L_54)
	.align		4
.L_54:
        /*008c*/ 	.word	index@(.nv.constant0._Z18mm_unrolled_kernelIfEvPKT_S2_PS0_mmm)
        /*0090*/ 	.short	0x0380
        /*0092*/ 	.short	0x0030


	//----- nvinfo : EIATTR_SW_WAR
	.align		4
.L_55:
        /*0094*/ 	.byte	0x04, 0x36
        /*0096*/ 	.short	(.L_57 - .L_56)
.L_56:
        /*0098*/ 	.word	0x00000008
.L_57:


//--------------------- .nv.info._Z18mm_unrolled_kernelIiEvPKT_S2_PS0_mmm --------------------------
	.section	.nv.info._Z18mm_unrolled_kernelIiEvPKT_S2_PS0_mmm,"",@"SHT_CUDA_INFO"
	.sectionflags	@""
	.align	4


	//----- nvinfo : EIATTR_CUDA_API_VERSION
	.align		4
        /*0000*/ 	.byte	0x04, 0x37
        /*0002*/ 	.short	(.L_59 - .L_58)
.L_58:
        /*0004*/ 	.word	0x00000082


	//----- nvinfo : EIATTR_KPARAM_INFO
	.align		4
.L_59:
        /*0008*/ 	.byte	0x04, 0x17
        /*000a*/ 	.short	(.L_61 - .L_60)
.L_60:
        /*000c*/ 	.word	0x00000000
        /*0010*/ 	.short	0x0005
        /*0012*/ 	.short	0x0028
        /*0014*/ 	.byte	0x00, 0xf0, 0x21, 0x00


	//----- nvinfo : EIATTR_KPARAM_INFO
	.align		4
.L_61:
        /*0018*/ 	.byte	0x04, 0x17
        /*001a*/ 	.short	(.L_63 - .L_62)
.L_62:
        /*001c*/ 	.word	0x00000000
        /*0020*/ 	.short	0x0004
        /*0022*/ 	.short	0x0020
        /*0024*/ 	.byte	0x00, 0xf0, 0x21, 0x00


	//----- nvinfo : EIATTR_KPARAM_INFO
	.align		4
.L_63:
        /*0028*/ 	.byte	0x04, 0x17
        /*002a*/ 	.short	(.L_65 - .L_64)
.L_64:
        /*002c*/ 	.word	0x00000000
        /*0030*/ 	.short	0x0003
        /*0032*/ 	.short	0x0018
        /*0034*/ 	.byte	0x00, 0xf0, 0x21, 0x00


	//----- nvinfo : EIATTR_KPARAM_INFO
	.align		4
.L_65:
        /*0038*/ 	.byte	0x04, 0x17
        /*003a*/ 	.short	(.L_67 - .L_66)
.L_66:
        /*003c*/ 	.word	0x00000000
        /*0040*/ 	.short	0x0002
        /*0042*/ 	.short	0x0010
        /*0044*/ 	.byte	0x00, 0xf5, 0x21, 0x00


	//----- nvinfo : EIATTR_KPARAM_INFO
	.align		4
.L_67:
        /*0048*/ 	.byte	0x04, 0x17
        /*004a*/ 	.short	(.L_69 - .L_68)
.L_68:
        /*004c*/ 	.word	0x00000000
        /*0050*/ 	.short	0x0001
        /*0052*/ 	.short	0x0008
        /*0054*/ 	.byte	0x00, 0xf5, 0x21, 0x00


	//----- nvinfo : EIATTR_KPARAM_INFO
	.align		4
.L_69:
        /*0058*/ 	.byte	0x04, 0x17
        /*005a*/ 	.short	(.L_71 - .L_70)
.L_70:
        /*005c*/ 	.word	0x00000000
        /*0060*/ 	.short	0x0000
        /*0062*/ 	.short	0x0000
        /*0064*/ 	.byte	0x00, 0xf5, 0x21, 0x00


	//----- nvinfo : EIATTR_SPARSE_MMA_MASK
	.align		4
.L_71:
        /*0068*/ 	.byte	0x03, 0x50
        /*006a*/ 	.short	0x0000


	//----- nvinfo : EIATTR_MAXREG_COUNT
	.align		4
        /*006c*/ 	.byte	0x03, 0x1b
        /*006e*/ 	.short	0x00ff


	//----- nvinfo : EIATTR_MERCURY_ISA_VERSION
	.align		4
        /*0070*/ 	.byte	0x03, 0x5f
        /*0072*/ 	.short	0x0101


	//----- nvinfo : EIATTR_VRC_CTA_INIT_COUNT
	.align		4
        /*0074*/ 	.byte	0x02, 0x4a
	.zero		1
	.zero		1


	//----- nvinfo : EIATTR_EXIT_INSTR_OFFSETS
	.align		4
        /*0078*/ 	.byte	0x04, 0x1c
        /*007a*/ 	.short	(.L_73 - .L_72)


	//   ....[0]....
.L_72:
        /*007c*/ 	.word	0x000000f0


	//   ....[1]....
        /*0080*/ 	.word	0x00001460


	//----- nvinfo : EIATTR_CBANK_PARAM_SIZE
	.align		4
.L_73:
        /*0084*/ 	.byte	0x03, 0x19
        /*0086*/ 	.short	0x0030


	//----- nvinfo : EIATTR_PARAM_CBANK
	.align		4
        /*0088*/ 	.byte	0x04, 0x0a
        /*008a*/ 	.short	(.L_75 - .L_74)
	.align		4
.L_74:
        /*008c*/ 	.word	index@(.nv.constant0._Z18mm_unrolled_kernelIiEvPKT_S2_PS0_mmm)
        /*0090*/ 	.short	0x0380
        /*0092*/ 	.short	0x0030


	//----- nvinfo : EIATTR_SW_WAR
	.align		4
.L_75:
        /*0094*/ 	.byte	0x04, 0x36
        /*0096*/ 	.short	(.L_77 - .L_76)
.L_76:
        /*0098*/ 	.word	0x00000008
.L_77:


//--------------------- .nv.callgraph             --------------------------
	.section	.nv.callgraph,"",@"SHT_CUDA_CALLGRAPH"
	.align	4
	.sectionentsize	8
	.align		4
        /*0000*/ 	.word	0x00000000
	.align		4
        /*0004*/ 	.word	0xffffffff
	.align		4
        /*0008*/ 	.word	0x00000000
	.align		4
        /*000c*/ 	.word	0xfffffffe
	.align		4
        /*0010*/ 	.word	0x00000000
	.align		4
        /*0014*/ 	.word	0xfffffffd
	.align		4
        /*0018*/ 	.word	0x00000000
	.align		4
        /*001c*/ 	.word	0xfffffffc


//--------------------- .text._Z18mm_unrolled_kernelIdEvPKT_S2_PS0_mmm --------------------------
	.section	.text._Z18mm_unrolled_kernelIdEvPKT_S2_PS0_mmm,"ax",@progbits
	.align	128
        .global         _Z18mm_unrolled_kernelIdEvPKT_S2_PS0_mmm
        .type           _Z18mm_unrolled_kernelIdEvPKT_S2_PS0_mmm,@function
        .size           _Z18mm_unrolled_kernelIdEvPKT_S2_PS0_mmm,(.L_x_27 - _Z18mm_unrolled_kernelIdEvPKT_S2_PS0_mmm)
        .other          _Z18mm_unrolled_kernelIdEvPKT_S2_PS0_mmm,@"STO_CUDA_ENTRY STV_DEFAULT"
_Z18mm_unrolled_kernelIdEvPKT_S2_PS0_mmm:
.text._Z18mm_unrolled_kernelIdEvPKT_S2_PS0_mmm:
[----:B------:R-:W-:Y:S01]  /*0000*/  LDC R1, c[0x0][0x37c] ;  /* 0x0000df00ff017b82 */ /* 0x000fe20000000800 */
[----:B------:R-:W0:Y:S07]  /*0010*/  S2R R7, SR_TID.X ;  /* 0x0000000000077919 */ /* 0x000e2e0000002100 */
[----:B------:R-:W0:Y:S01]  /*0020*/  S2UR UR4, SR_CTAID.X ;  /* 0x00000000000479c3 */ /* 0x000e220000002500 */
[----:B------:R-:W1:Y:S01]  /*0030*/  LDCU.64 UR6, c[0x0][0x398] ;  /* 0x00007300ff0677ac */ /* 0x000e620008000a00 */
[----:B------:R-:W2:Y:S06]  /*0040*/  S2R R3, SR_TID.Y ;  /* 0x0000000000037919 */ /* 0x000eac0000002200 */
[----:B------:R-:W0:Y:S08]  /*0050*/  LDC R6, c[0x0][0x360] ;  /* 0x0000d800ff067b82 */ /* 0x000e300000000800 */
[----:B------:R-:W2:Y:S08]  /*0060*/  S2UR UR5, SR_CTAID.Y ;  /* 0x00000000000579c3 */ /* 0x000eb00000002600 */
[----:B------:R-:W2:Y:S08]  /*0070*/  LDC R2, c[0x0][0x364] ;  /* 0x0000d900ff027b82 */ /* 0x000eb00000000800 */
[----:B------:R-:W3:Y:S01]  /*0080*/  LDC.64 R8, c[0x0][0x3a8] ;  /* 0x0000ea00ff087b82 */ /* 0x000ee20000000a00 */
[----:B0-----:R-:W-:-:S02]  /*0090*/  IMAD R6, R6, UR4, R7 ;  /* 0x0000000406067c24 */ /* 0x001fc4000f8e0207 */
[----:B--2---:R-:W-:-:S05]  /*00a0*/  IMAD R2, R2, UR5, R3 ;  /* 0x0000000502027c24 */ /* 0x004fca000f8e0203 */
[----:B-1----:R-:W-:Y:S02]  /*00b0*/  ISETP.GE.U32.AND P0, PT, R2, UR6, PT ;  /* 0x0000000602007c0c */ /* 0x002fe4000bf06070 */
[----:B---3--:R-:W-:-:S04]  /*00c0*/  ISETP.GE.U32.AND P1, PT, R6, R8, PT ;  /* 0x000000080600720c */ /* 0x008fc80003f26070 */
[----:B------:R-:W-:-:S04]  /*00d0*/  ISETP.GE.U32.AND.EX P1, PT, RZ, R9, PT, P1 ;  /* 0x00000009ff00720c */ /* 0x000fc80003f26110 */
[----:B------:R-:W-:-:S13]  /*00e0*/  ISETP.GE.U32.OR.EX P0, PT, RZ, UR7, P1, P0 ;  /* 0x00000007ff007c0c */ /* 0x000fda0008f06500 */
[----:B------:R-:W-:Y:S05]  /*00f0*/  @P0 EXIT ;  /* 0x000000000000094d */ /* 0x000fea0003800000 */
[----:B------:R-:W0:Y:S01]  /*0100*/  LDCU.64 UR12, c[0x0][0x3a0] ;  /* 0x00007400ff0c77ac */ /* 0x000e220008000a00 */
[----:B------:R-:W-:Y:S01]  /*0110*/  CS2R R28, SRZ ;  /* 0x00000000001c7805 */ /* 0x000fe2000001ff00 */
[----:B------:R-:W1:Y:S01]  /*0120*/  LDCU.64 UR8, c[0x0][0x358] ;  /* 0x00006b00ff0877ac */ /* 0x000e620008000a00 */
[----:B------:R-:W-:Y:S01]  /*0130*/  UMOV UR4, URZ ;  /* 0x000000ff00047c82 */ /* 0x000fe20008000000 */
[----:B------:R-:W-:Y:S01]  /*0140*/  UMOV UR5, URZ ;  /* 0x000000ff00057c82 */ /* 0x000fe20008000000 */
[----:B0-----:R-:W-:-:S04]  /*0150*/  UISETP.GE.U32.AND UP0, UPT, UR12, 0x4, UPT ;  /* 0x000000040c00788c */ /* 0x001fc8000bf06070 */
[----:B------:R-:W-:-:S09]  /*0160*/  UISETP.GE.U32.AND.EX UP0, UPT, UR13, URZ, UPT, UP0 ;  /* 0x000000ff0d00728c */ /* 0x000fd2000bf06100 */
[----:B-1----:R-:W-:Y:S05]  /*0170*/  BRA.U !UP0, `(.L_x_0) ;  /* 0x0000000508d87547 */ /* 0x002fea000b800000 */
[----:B------:R-:W-:Y:S01]  /*0180*/  UIADD3 UR6, UP0, UPT, UR12, -0x4, URZ ;  /* 0xfffffffc0c067890 */ /* 0x000fe2000ff1e0ff */
[----:B------:R-:W-:Y:S01]  /*0190*/  IMAD R3, R2, UR13, RZ ;  /* 0x0000000d02037c24 */ /* 0x000fe2000f8e02ff */
[----:B------:R-:W-:Y:S01]  /*01a0*/  CS2R R28, SRZ ;  /* 0x00000000001c7805 */ /* 0x000fe2000001ff00 */
[----:B------:R-:W-:Y:S01]  /*01b0*/  UMOV UR4, URZ ;  /* 0x000000ff00047c82 */ /* 0x000fe20008000000 */
[----:B------:R-:W-:Y:S02]  /*01c0*/  UIADD3.X UR7, UPT, UPT, UR13, -0x1, URZ, UP0, !UPT ;  /* 0xffffffff0d077890 */ /* 0x000fe400087fe4ff */
[----:B------:R-:W-:Y:S02]  /*01d0*/  UISETP.GE.U32.AND UP0, UPT, UR6, 0x4, UPT ;  /* 0x000000040600788c */ /* 0x000fe4000bf06070 */
[----:B------:R-:W-:Y:S02]  /*01e0*/  ULOP3.LUT UP1, URZ, UR6, 0x4, URZ, 0xc0, !UPT ;  /* 0x0000000406ff7892 */ /* 0x000fe4000f82c0ff */
[----:B------:R-:W-:Y:S01]  /*01f0*/  UISETP.GE.U32.AND.EX UP0, UPT, UR7, URZ, UPT, UP0 ;  /* 0x000000ff0700728c */ /* 0x000fe2000bf06100 */
[----:B------:R-:W-:-:S08]  /*0200*/  UMOV UR5, URZ ;  /* 0x000000ff00057c82 */ /* 0x000fd00008000000 */
[----:B------:R-:W-:Y:S05]  /*0210*/  BRA.U !UP0, `(.L_x_1) ;  /* 0x00000005081c7547 */ /* 0x000fea000b800000 */
[----:B------:R-:W0:Y:S01]  /*0220*/  LDCU.128 UR16, c[0x0][0x380] ;  /* 0x00007000ff1077ac */ /* 0x000e220008000c00 */
[----:B------:R-:W-:Y:S01]  /*0230*/  IMAD.WIDE.U32 R4, R2, UR12, RZ ;  /* 0x0000000c02047c25 */ /* 0x000fe2000f8e00ff */
[C---:B------:R-:W-:Y:S02]  /*0240*/  SHF.L.U64.HI R26, R8.reuse, 0x6, R9 ;  /* 0x00000006081a7819 */ /* 0x040fe40000010209 */
[----:B------:R-:W-:Y:S01]  /*0250*/  CS2R R28, SRZ ;  /* 0x00000000001c7805 */ /* 0x000fe2000001ff00 */
[----:B------:R-:W-:Y:S01]  /*0260*/  USHF.R.U64 UR6, UR6, 0x2, UR7 ;  /* 0x0000000206067899 */ /* 0x000fe20008001207 */
[----:B------:R-:W-:Y:S01]  /*0270*/  IMAD.IADD R11, R5, 0x1, R3 ;  /* 0x00000001050b7824 */ /* 0x000fe200078e0203 */
[----:B------:R-:W-:Y:S01]  /*0280*/  UMOV UR4, URZ ;  /* 0x000000ff00047c82 */ /* 0x000fe20008000000 */
[----:B------:R-:W-:Y:S01]  /*0290*/  IMAD.SHL.U32 R27, R8, 0x8, RZ ;  /* 0x00000008081b7824 */ /* 0x000fe200078e00ff */
[----:B------:R-:W-:Y:S01]  /*02a0*/  UIADD3 UR6, UP0, UPT, UR6, 0x1, URZ ;  /* 0x0000000106067890 */ /* 0x000fe2000ff1e0ff */
[----:B------:R-:W-:-:S03]  /*02b0*/  UMOV UR5, URZ ;  /* 0x000000ff00057c82 */ /* 0x000fc60008000000 */
[----:B------:R-:W-:Y:S02]  /*02c0*/  ULEA.HI.X UR7, UR7, URZ, URZ, 0x1e, UP0 ;  /* 0x000000ff07077291 */ /* 0x000fe400080ff4ff */
[----:B------:R-:W-:Y:S02]  /*02d0*/  ULOP3.LUT UR6, UR6, 0xfffffffe, URZ, 0xc0, !UPT ;  /* 0xfffffffe06067892 */ /* 0x000fe4000f8ec0ff */
[----:B------:R-:W-:Y:S01]  /*02e0*/  ULOP3.LUT UR7, UR7, 0x7fffffff, URZ, 0xc0, !UPT ;  /* 0x7fffffff07077892 */ /* 0x000fe2000f8ec0ff */
[----:B0-----:R-:W-:Y:S02]  /*02f0*/  LEA R0, P0, R6, UR18, 0x3 ;  /* 0x0000001206007c11 */ /* 0x001fe4000f8018ff */
[----:B------:R-:W-:Y:S02]  /*0300*/  LEA R10, P1, R4, UR16, 0x3 ;  /* 0x00000010040a7c11 */ /* 0x000fe4000f8218ff */
[----:B------:R-:W-:Y:S02]  /*0310*/  LEA.HI.X R5, R6, UR19, RZ, 0x3, P0 ;  /* 0x0000001306057c11 */ /* 0x000fe400080f1cff */
[----:B------:R-:W-:-:S02]  /*0320*/  LEA.HI.X R11, R4, UR17, R11, 0x3, P1 ;  /* 0x00000011040b7c11 */ /* 0x000fc400088f1c0b */
[----:B------:R-:W-:Y:S02]  /*0330*/  IADD3 R10, P0, PT, R10, 0x20, RZ ;  /* 0x000000200a0a7810 */ /* 0x000fe40007f1e0ff */
[----:B------:R-:W-:-:S03]  /*0340*/  SHF.L.U64.HI R4, R8, 0x3, R9 ;  /* 0x0000000308047819 */ /* 0x000fc60000010209 */
[----:B------:R-:W-:-:S08]  /*0350*/  IMAD.X R11, RZ, RZ, R11, P0 ;  /* 0x000000ffff0b7224 */ /* 0x000fd000000e060b */
.L_x_2:
[----:B------:R-:W-:Y:S01]  /*0360*/  IMAD.MOV.U32 R12, RZ, RZ, R0 ;  /* 0x000000ffff0c7224 */ /* 0x000fe200078e0000 */
[----:B------:R-:W-:Y:S01]  /*0370*/  MOV R13, R5 ;  /* 0x00000005000d7202 */ /* 0x000fe20000000f00 */
[----:B------:R-:W2:Y:S01]  /*0380*/  LDG.E.64 R16, desc[UR8][R10.64+-0x20] ;  /* 0xffffe0080a107981 */ /* 0x000ea2000c1e1b00 */
[----:B------:R-:W-:-:S03]  /*0390*/  IADD3 R14, P0, PT, R0, R27, RZ ;  /* 0x0000001b000e7210 */ /* 0x000fc60007f1e0ff */
[----:B------:R-:W2:Y:S02]  /*03a0*/  LDG.E.64 R22, desc[UR8][R12.64] ;  /* 0x000000080c167981 */ /* 0x000ea4000c1e1b00 */
[--C-:B------:R-:W-:Y:S01]  /*03b0*/  IMAD.X R15, R5, 0x1, R4.reuse, P0 ;  /* 0x00000001050f7824 */ /* 0x100fe200000e0604 */
[----:B------:R-:W-:Y:S01]  /*03c0*/  IADD3 R24, P0, PT, R14, R27, RZ ;  /* 0x0000001b0e187210 */ /* 0x000fe20007f1e0ff */
[----:B------:R-:W3:Y:S04]  /*03d0*/  LDG.E.64 R18, desc[UR8][R10.64+-0x10] ;  /* 0xfffff0080a127981 */ /* 0x000ee8000c1e1b00 */
[----:B------:R-:W4:Y:S04]  /*03e0*/  LDG.E.64 R20, desc[UR8][R14.64] ;  /* 0x000000080e147981 */ /* 0x000f28000c1e1b00 */
[----:B------:R-:W4:Y:S01]  /*03f0*/  LDG.E.64 R12, desc[UR8][R10.64+-0x18] ;  /* 0xffffe8080a0c7981 */ /* 0x000f22000c1e1b00 */
[----:B------:R-:W-:-:S05]  /*0400*/  IMAD.X R25, R15, 0x1, R4, P0 ;  /* 0x000000010f197824 */ /* 0x000fca00000e0604 */
[----:B------:R-:W3:Y:S01]  /*0410*/  LDG.E.64 R14, desc[UR8][R24.64] ;  /* 0x00000008180e7981 */ /* 0x000ee2000c1e1b00 */
[----:B--2---:R-:W-:Y:S01]  /*0420*/  DFMA R22, R16, R22, R28 ;  /* 0x000000161016722b */ /* 0x004fe2000000001c */
[----:B------:R-:W-:-:S05]  /*0430*/  IADD3 R16, P0, PT, R24, R27, RZ ;  /* 0x0000001b18107210 */ /* 0x000fca0007f1e0ff */
[----:B------:R-:W-:Y:S01]  /*0440*/  IMAD.X R17, R25, 0x1, R4, P0 ;  /* 0x0000000119117824 */ /* 0x000fe200000e0604 */
[----:B------:R-:W-:Y:S01]  /*0450*/  IADD3 R28, P0, PT, R16, R27, RZ ;  /* 0x0000001b101c7210 */ /* 0x000fe20007f1e0ff */
[----:B----4-:R-:W-:-:S03]  /*0460*/  DFMA R20, R12, R20, R22 ;  /* 0x000000140c14722b */ /* 0x010fc60000000016 */
[----:B------:R-:W2:Y:S01]  /*0470*/  LDG.E.64 R24, desc[UR8][R16.64] ;  /* 0x0000000810187981 */ /* 0x000ea2000c1e1b00 */
[----:B------:R-:W-:-:S03]  /*0480*/  IADD3.X R29, PT, PT, R17, R4, RZ, P0, !PT ;  /* 0x00000004111d7210 */ /* 0x000fc600007fe4ff */
[----:B------:R-:W2:Y:S01]  /*0490*/  LDG.E.64 R12, desc[UR8][R10.64+-0x8] ;  /* 0xfffff8080a0c7981 */ /* 0x000ea2000c1e1b00 */
[----:B---3--:R-:W-:-:S03]  /*04a0*/  DFMA R14, R18, R14, R20 ;  /* 0x0000000e120e722b */ /* 0x008fc60000000014 */
[----:B------:R-:W3:Y:S04]  /*04b0*/  LDG.E.64 R22, desc[UR8][R10.64] ;  /* 0x000000080a167981 */ /* 0x000ee8000c1e1b00 */
[----:B------:R-:W3:Y:S01]  /*04c0*/  LDG.E.64 R20, desc[UR8][R28.64] ;  /* 0x000000081c147981 */ /* 0x000ee2000c1e1b00 */
[----:B------:R-:W-:-:S05]  /*04d0*/  IADD3 R18, P0, PT, R28, R27, RZ ;  /* 0x0000001b1c127210 */ /* 0x000fca0007f1e0ff */
[--C-:B------:R-:W-:Y:S02]  /*04e0*/  IMAD.X R19, R29, 0x1, R4.reuse, P0 ;  /* 0x000000011d137824 */ /* 0x100fe400000e0604 */
[----:B------:R-:W4:Y:S04]  /*04f0*/  LDG.E.64 R28, desc[UR8][R10.64+0x18] ;  /* 0x000018080a1c7981 */ /* 0x000f28000c1e1b00 */
[----:B------:R3:W5:Y:S01]  /*0500*/  LDG.E.64 R16, desc[UR8][R18.64] ;  /* 0x0000000812107981 */ /* 0x000762000c1e1b00 */
[----:B--2---:R-:W-:Y:S01]  /*0510*/  DFMA R24, R12, R24, R14 ;  /* 0x000000180c18722b */ /* 0x004fe2000000000e */
[----:B------:R-:W-:Y:S02]  /*0520*/  IADD3 R14, P0, PT, R18, R27, RZ ;  /* 0x0000001b120e7210 */ /* 0x000fe40007f1e0ff */
[----:B------:R-:W5:Y:S03]  /*0530*/  LDG.E.64 R12, desc[UR8][R10.64+0x8] ;  /* 0x000008080a0c7981 */ /* 0x000f66000c1e1b00 */
[----:B------:R-:W-:-:S02]  /*0540*/  IMAD.X R15, R19, 0x1, R4, P0 ;  /* 0x00000001130f7824 */ /* 0x000fc400000e0604 */
[----:B---3--:R-:W-:Y:S01]  /*0550*/  DFMA R18, R22, R20, R24 ;  /* 0x000000141612722b */ /* 0x008fe20000000018 */
[----:B------:R-:W-:Y:S01]  /*0560*/  IADD3 R22, P0, PT, R14, R27, RZ ;  /* 0x0000001b0e167210 */ /* 0x000fe20007f1e0ff */
[----:B------:R0:W2:Y:S04]  /*0570*/  LDG.E.64 R20, desc[UR8][R10.64+0x10] ;  /* 0x000010080a147981 */ /* 0x0000a8000c1e1b00 */
[----:B------:R-:W2:Y:S01]  /*0580*/  LDG.E.64 R24, desc[UR8][R14.64] ;  /* 0x000000080e187981 */ /* 0x000ea2000c1e1b00 */
[----:B------:R-:W-:-:S06]  /*0590*/  IMAD.X R23, R15, 0x1, R4, P0 ;  /* 0x000000010f177824 */ /* 0x000fcc00000e0604 */
[----:B------:R-:W4:Y:S01]  /*05a0*/  LDG.E.64 R22, desc[UR8][R22.64] ;  /* 0x0000000816167981 */ /* 0x000f22000c1e1b00 */
[----:B------:R-:W-:Y:S02]  /*05b0*/  UIADD3 UR4, UP0, UPT, UR4, 0x8, URZ ;  /* 0x0000000804047890 */ /* 0x000fe4000ff1e0ff */
[----:B------:R-:W-:Y:S02]  /*05c0*/  UIADD3 UR6, UP2, UPT, UR6, -0x2, URZ ;  /* 0xfffffffe06067890 */ /* 0x000fe4000ff5e0ff */
[----:B------:R-:W-:Y:S02]  /*05d0*/  UIADD3.X UR5, UPT, UPT, URZ, UR5, URZ, UP0, !UPT ;  /* 0x00000005ff057290 */ /* 0x000fe400087fe4ff */
[----:B------:R-:W-:Y:S02]  /*05e0*/  UIADD3.X UR7, UPT, UPT, UR7, -0x1, URZ, UP2, !UPT ;  /* 0xffffffff07077890 */ /* 0x000fe400097fe4ff */
[----:B------:R-:W-:-:S04]  /*05f0*/  UISETP.NE.U32.AND UP0, UPT, UR6, URZ, UPT ;  /* 0x000000ff0600728c */ /* 0x000fc8000bf05070 */
[----:B------:R-:W-:Y:S01]  /*0600*/  UISETP.NE.AND.EX UP0, UPT, UR7, URZ, UPT, UP0 ;  /* 0x000000ff0700728c */ /* 0x000fe2000bf05300 */
[----:B------:R-:W-:Y:S02]  /*0610*/  LEA R0, P0, R8, R0, 0x6 ;  /* 0x0000000008007211 */ /* 0x000fe400078030ff */
[----:B0-----:R-:W-:-:S03]  /*0620*/  IADD3 R10, P1, PT, R10, 0x40, RZ ;  /* 0x000000400a0a7810 */ /* 0x001fc60007f3e0ff */
[----:B------:R-:W-:Y:S01]  /*0630*/  IMAD.X R5, R5, 0x1, R26, P0 ;  /* 0x0000000105057824 */ /* 0x000fe200000e061a */
[----:B------:R-:W-:Y:S01]  /*0640*/  IADD3.X R11, PT, PT, RZ, R11, RZ, P1, !PT ;  /* 0x0000000bff0b7210 */ /* 0x000fe20000ffe4ff */
[----:B-----5:R-:W-:-:S08]  /*0650*/  DFMA R12, R12, R16, R18 ;  /* 0x000000100c0c722b */ /* 0x020fd00000000012 */
[----:B--2---:R-:W-:-:S08]  /*0660*/  DFMA R12, R20, R24, R12 ;  /* 0x00000018140c722b */ /* 0x004fd0000000000c */
[----:B----4-:R-:W-:Y:S01]  /*0670*/  DFMA R28, R28, R22, R12 ;  /* 0x000000161c1c722b */ /* 0x010fe2000000000c */
[----:B------:R-:W-:Y:S10]  /*0680*/  BRA.U UP0, `(.L_x_2) ;  /* 0xfffffffd00347547 */ /* 0x000ff4000b83ffff */
.L_x_1:
[----:B------:R-:W-:Y:S05]  /*0690*/  BRA.U UP1, `(.L_x_0) ;  /* 0x0000000101907547 */ /* 0x000fea000b800000 */
[----:B------:R-:W0:Y:S01]  /*06a0*/  LDCU.128 UR16, c[0x0][0x380] ;  /* 0x00007000ff1077ac */ /* 0x000e220008000c00 */
[----:B------:R-:W-:Y:S01]  /*06b0*/  MOV R7, RZ ;  /* 0x000000ff00077202 */ /* 0x000fe20000000f00 */
[----:B------:R-:W-:Y:S02]  /*06c0*/  IMAD.U32 R4, RZ, RZ, UR4 ;  /* 0x00000004ff047e24 */ /* 0x000fe4000f8e00ff */
[----:B------:R-:W-:Y:S02]  /*06d0*/  IMAD.U32 R5, RZ, RZ, UR5 ;  /* 0x00000005ff057e24 */ /* 0x000fe4000f8e00ff */
[C---:B------:R-:W-:Y:S02]  /*06e0*/  IMAD R0, R8.reuse, UR5, RZ ;  /* 0x0000000508007c24 */ /* 0x040fe4000f8e02ff */
[----:B------:R-:W-:-:S04]  /*06f0*/  IMAD.WIDE.U32 R10, R8, UR4, R6 ;  /* 0x00000004080a7c25 */ /* 0x000fc8000f8e0006 */
[----:B------:R-:W-:Y:S01]  /*0700*/  IMAD R13, R9, UR4, R0 ;  /* 0x00000004090d7c24 */ /* 0x000fe2000f8e0200 */
[----:B------:R-:W-:Y:S01]  /*0710*/  SHF.L.U64.HI R0, R8, 0x3, R9 ;  /* 0x0000000308007819 */ /* 0x000fe20000010209 */
[----:B------:R-:W-:-:S04]  /*0720*/  IMAD.WIDE.U32 R4, R2, UR12, R4 ;  /* 0x0000000c02047c25 */ /* 0x000fc8000f8e0004 */
[----:B------:R-:W-:Y:S01]  /*0730*/  IMAD.IADD R11, R11, 0x1, R13 ;  /* 0x000000010b0b7824 */ /* 0x000fe200078e020d */
[----:B0-----:R-:W-:Y:S01]  /*0740*/  LEA R24, P1, R10, UR18, 0x3 ;  /* 0x000000120a187c11 */ /* 0x001fe2000f8218ff */
[----:B------:R-:W-:Y:S01]  /*0750*/  IMAD.IADD R3, R3, 0x1, R5 ;  /* 0x0000000103037824 */ /* 0x000fe200078e0205 */
[----:B------:R-:W-:Y:S01]  /*0760*/  LEA R20, P0, R4, UR16, 0x3 ;  /* 0x0000001004147c11 */ /* 0x000fe2000f8018ff */
[----:B------:R-:W-:Y:S01]  /*0770*/  IMAD.SHL.U32 R23, R8, 0x8, RZ ;  /* 0x0000000808177824 */ /* 0x000fe200078e00ff */
[----:B------:R-:W-:Y:S02]  /*0780*/  LEA.HI.X R25, R10, UR19, R11, 0x3, P1 ;  /* 0x000000130a197c11 */ /* 0x000fe400088f1c0b */
[----:B------:R-:W-:Y:S02]  /*0790*/  LEA.HI.X R21, R4, UR17, R3, 0x3, P0 ;  /* 0x0000001104157c11 */ /* 0x000fe400080f1c03 */
[----:B------:R-:W-:Y:S01]  /*07a0*/  IADD3 R16, P0, PT, R24, R23, RZ ;  /* 0x0000001718107210 */ /* 0x000fe20007f1e0ff */
[----:B------:R-:W2:Y:S04]  /*07b0*/  LDG.E.64 R4, desc[UR8][R24.64] ;  /* 0x0000000818047981 */ /* 0x000ea8000c1e1b00 */
[----:B------:R-:W2:Y:S01]  /*07c0*/  LDG.E.64 R10, desc[UR8][R20.64] ;  /* 0x00000008140a7981 */ /* 0x000ea2000c1e1b00 */
[----:B------:R-:W-:-:S02]  /*07d0*/  IADD3.X R17, PT, PT, R25, R0, RZ, P0, !PT ;  /* 0x0000000019117210 */ /* 0x000fc400007fe4ff */
[-C--:B------:R-:W-:Y:S01]  /*07e0*/  IADD3 R26, P0, PT, R16, R23.reuse, RZ ;  /* 0x00000017101a7210 */ /* 0x080fe20007f1e0ff */
[----:B------:R-:W3:Y:S04]  /*07f0*/  LDG.E.64 R14, desc[UR8][R20.64+0x8] ;  /* 0x00000808140e7981 */ /* 0x000ee8000c1e1b00 */
[----:B------:R-:W3:Y:S01]  /*0800*/  LDG.E.64 R12, desc[UR8][R16.64] ;  /* 0x00000008100c7981 */ /* 0x000ee2000c1e1b00 */
[--C-:B------:R-:W-:Y:S01]  /*0810*/  IMAD.X R27, R17, 0x1, R0.reuse, P0 ;  /* 0x00000001111b7824 */ /* 0x100fe200000e0600 */
[----:B------:R-:W-:Y:S02]  /*0820*/  IADD3 R22, P0, PT, R26, R23, RZ ;  /* 0x000000171a167210 */ /* 0x000fe40007f1e0ff */
[----:B------:R-:W4:Y:S04]  /*0830*/  LDG.E.64 R24, desc[UR8][R20.64+0x18] ;  /* 0x0000180814187981 */ /* 0x000f28000c1e1b00 */
[----:B------:R-:W5:Y:S01]  /*0840*/  LDG.E.64 R18, desc[UR8][R26.64] ;  /* 0x000000081a127981 */ /* 0x000f62000c1e1b00 */
[----:B------:R-:W-:-:S03]  /*0850*/  IMAD.X R23, R27, 0x1, R0, P0 ;  /* 0x000000011b177824 */ /* 0x000fc600000e0600 */
[----:B------:R-:W5:Y:S04]  /*0860*/  LDG.E.64 R16, desc[UR8][R20.64+0x10] ;  /* 0x0000100814107981 */ /* 0x000f68000c1e1b00 */
[----:B------:R-:W4:Y:S01]  /*0870*/  LDG.E.64 R22, desc[UR8][R22.64] ;  /* 0x0000000816167981 */ /* 0x000f22000c1e1b00 */
[----:B------:R-:W-:-:S04]  /*0880*/  UIADD3 UR4, UP0, UPT, UR4, 0x4, URZ ;  /* 0x0000000404047890 */ /* 0x000fc8000ff1e0ff */
[----:B------:R-:W-:Y:S01]  /*0890*/  UIADD3.X UR5, UPT, UPT, URZ, UR5, URZ, UP0, !UPT ;  /* 0x00000005ff057290 */ /* 0x000fe200087fe4ff */
[----:B--2---:R-:W-:-:S08]  /*08a0*/  DFMA R4, R10, R4, R28 ;  /* 0x000000040a04722b */ /* 0x004fd0000000001c */
[----:B---3--:R-:W-:-:S08]  /*08b0*/  DFMA R4, R14, R12, R4 ;  /* 0x0000000c0e04722b */ /* 0x008fd00000000004 */
[----:B-----5:R-:W-:-:S08]  /*08c0*/  DFMA R4, R16, R18, R4 ;  /* 0x000000121004722b */ /* 0x020fd00000000004 */
[----:B----4-:R-:W-:-:S11]  /*08d0*/  DFMA R28, R24, R22, R4 ;  /* 0x00000016181c722b */ /* 0x010fd60000000004 */
.L_x_0:
[----:B------:R-:W-:-:S04]  /*08e0*/  UISETP.GE.U32.AND UP0, UPT, UR4, UR12, UPT ;  /* 0x0000000c0400728c */ /* 0x000fc8000bf06070 */
[----:B------:R-:W-:-:S09]  /*08f0*/  UISETP.GE.U32.AND.EX UP0, UPT, UR5, UR13, UPT, UP0 ;  /* 0x0000000d0500728c */ /* 0x000fd2000bf06100 */
[----:B------:R-:W-:Y:S05]  /*0900*/  BRA.U UP0, `(.L_x_3) ;  /* 0x0000000900cc7547 */ /* 0x000fea000b800000 */
[----:B------:R-:W-:Y:S02]  /*0910*/  UIADD3 UR7, UP0, UPT, UR4, -UR12, URZ ;  /* 0x8000000c04077290 */ /* 0x000fe4000ff1e0ff */
[----:B------:R-:W-:Y:S02]  /*0920*/  UIADD3 UR6, UP2, UPT, -UR4, UR12, URZ ;  /* 0x0000000c04067290 */ /* 0x000fe4000ff5e1ff */
[----:B------:R-:W-:Y:S02]  /*0930*/  UIADD3.X UR10, UPT, UPT, UR5, ~UR13, URZ, UP0, !UPT ;  /* 0x8000000d050a7290 */ /* 0x000fe400087fe4ff */
[----:B------:R-:W-:Y:S02]  /*0940*/  UISETP.GT.U32.AND UP1, UPT, UR7, -0x8, UPT ;  /* 0xfffffff80700788c */ /* 0x000fe4000bf24070 */
[----:B------:R-:W-:Y:S02]  /*0950*/  ULOP3.LUT UR11, UR6, 0x7, URZ, 0xc0, !UPT ;  /* 0x00000007060b7892 */ /* 0x000fe4000f8ec0ff */
[----:B------:R-:W-:-:S02]  /*0960*/  UISETP.GT.U32.AND.EX UP1, UPT, UR10, -0x1, UPT, UP1 ;  /* 0xffffffff0a00788c */ /* 0x000fc4000bf24110 */
[----:B------:R-:W-:-:S04]  /*0970*/  UISETP.NE.U32.AND UP0, UPT, UR11, URZ, UPT ;  /* 0x000000ff0b00728c */ /* 0x000fc8000bf05070 */
[----:B------:R-:W-:-:S03]  /*0980*/  UISETP.NE.AND.EX UP0, UPT, URZ, URZ, UPT, UP0 ;  /* 0x000000ffff00728c */ /* 0x000fc6000bf05300 */
[----:B------:R-:W-:Y:S08]  /*0990*/  BRA.U UP1, `(.L_x_4) ;  /* 0x0000000501287547 */ /* 0x000ff0000b800000 */
[----:B------:R-:W0:Y:S01]  /*09a0*/  LDCU.128 UR16, c[0x0][0x380] ;  /* 0x00007000ff1077ac */ /* 0x000e220008000c00 */
[C---:B------:R-:W-:Y:S01]  /*09b0*/  IMAD R0, R8.reuse, UR5, RZ ;  /* 0x0000000508007c24 */ /* 0x040fe2000f8e02ff */
[----:B------:R-:W-:Y:S01]  /*09c0*/  MOV R11, UR5 ;  /* 0x00000005000b7c02 */ /* 0x000fe20008000f00 */
[----:B------:R-:W-:Y:S01]  /*09d0*/  IMAD.MOV.U32 R4, RZ, RZ, R6 ;  /* 0x000000ffff047224 */ /* 0x000fe200078e0006 */
[C---:B------:R-:W-:Y:S01]  /*09e0*/  SHF.L.U64.HI R26, R8.reuse, 0x6, R9 ;  /* 0x00000006081a7819 */ /* 0x040fe20000010209 */
[----:B------:R-:W-:Y:S01]  /*09f0*/  IMAD.MOV.U32 R5, RZ, RZ, RZ ;  /* 0x000000ffff057224 */ /* 0x000fe200078e00ff */
[----:B------:R-:W-:Y:S01]  /*0a00*/  UIADD3.X UR10, UPT, UPT, ~UR5, UR13, URZ, UP2, !UPT ;  /* 0x0000000d050a7290 */ /* 0x000fe200097fe5ff */
[----:B------:R-:W-:Y:S01]  /*0a10*/  IMAD.U32 R10, RZ, RZ, UR4 ;  /* 0x00000004ff0a7e24 */ /* 0x000fe2000f8e00ff */
[----:B------:R-:W-:Y:S01]  /*0a20*/  ULOP3.LUT UR7, UR6, 0xfffffff8, URZ, 0xc0, !UPT ;  /* 0xfffffff806077892 */ /* 0x000fe2000f8ec0ff */
[----:B------:R-:W-:-:S04]  /*0a30*/  IMAD.WIDE.U32 R4, R8, UR4, R4 ;  /* 0x0000000408047c25 */ /* 0x000fc8000f8e0004 */
[----:B------:R-:W-:Y:S02]  /*0a40*/  IMAD R3, R9, UR4, R0 ;  /* 0x0000000409037c24 */ /* 0x000fe4000f8e0200 */
[----:B------:R-:W-:Y:S01]  /*0a50*/  IMAD.WIDE.U32 R10, R2, UR12, R10 ;  /* 0x0000000c020a7c25 */ /* 0x000fe2000f8e000a */
[----:B0-----:R-:W-:-:S03]  /*0a60*/  LEA R0, P1, R4, UR18, 0x3 ;  /* 0x0000001204007c11 */ /* 0x001fc6000f8218ff */
[----:B------:R-:W-:Y:S01]  /*0a70*/  IMAD.IADD R3, R5, 0x1, R3 ;  /* 0x0000000105037824 */ /* 0x000fe200078e0203 */
[----:B------:R-:W-:Y:S01]  /*0a80*/  LEA R14, P0, R10, UR16, 0x3 ;  /* 0x000000100a0e7c11 */ /* 0x000fe2000f8018ff */
[----:B------:R-:W-:-:S03]  /*0a90*/  IMAD R5, R2, UR13, R11 ;  /* 0x0000000d02057c24 */ /* 0x000fc6000f8e020b */
[----:B------:R-:W-:Y:S02]  /*0aa0*/  LEA.HI.X R3, R4, UR19, R3, 0x3, P1 ;  /* 0x0000001304037c11 */ /* 0x000fe400088f1c03 */
[----:B------:R-:W-:Y:S02]  /*0ab0*/  IADD3 R14, P1, PT, R14, 0x20, RZ ;  /* 0x000000200e0e7810 */ /* 0x000fe40007f3e0ff */
[----:B------:R-:W-:Y:S02]  /*0ac0*/  LEA.HI.X R11, R10, UR17, R5, 0x3, P0 ;  /* 0x000000110a0b7c11 */ /* 0x000fe400080f1c05 */
[C---:B------:R-:W-:Y:S02]  /*0ad0*/  SHF.L.U64.HI R4, R8.reuse, 0x3, R9 ;  /* 0x0000000308047819 */ /* 0x040fe40000010209 */
[----:B------:R-:W-:Y:S01]  /*0ae0*/  SHF.L.U32 R5, R8, 0x3, RZ ;  /* 0x0000000308057819 */ /* 0x000fe200000006ff */
[----:B------:R-:W-:-:S07]  /*0af0*/  IMAD.X R11, RZ, RZ, R11, P1 ;  /* 0x000000ffff0b7224 */ /* 0x000fce00008e060b */
.L_x_5:
[----:B------:R-:W-:Y:S01]  /*0b00*/  IMAD.MOV.U32 R16, RZ, RZ, R0 ;  /* 0x000000ffff107224 */ /* 0x000fe200078e0000 */
[----:B------:R-:W-:Y:S01]  /*0b10*/  MOV R17, R3 ;  /* 0x0000000300117202 */ /* 0x000fe20000000f00 */
[----:B------:R-:W-:-:S05]  /*0b20*/  IMAD.MOV.U32 R10, RZ, RZ, R14 ;  /* 0x000000ffff0a7224 */ /* 0x000fca00078e000e */
[----:B------:R-:W2:Y:S04]  /*0b30*/  LDG.E.64 R16, desc[UR8][R16.64] ;  /* 0x0000000810107981 */ /* 0x000ea8000c1e1b00 */
[----:B------:R-:W2:Y:S01]  /*0b40*/  LDG.E.64 R18, desc[UR8][R10.64+-0x20] ;  /* 0xffffe0080a127981 */ /* 0x000ea2000c1e1b00 */
[----:B------:R-:W-:-:S03]  /*0b50*/  IADD3 R14, P0, PT, R0, R5, RZ ;  /* 0x00000005000e7210 */ /* 0x000fc60007f1e0ff */
[----:B------:R-:W3:Y:S02]  /*0b60*/  LDG.E.64 R12, desc[UR8][R10.64+-0x18] ;  /* 0xffffe8080a0c7981 */ /* 0x000ee4000c1e1b00 */
[----:B------:R-:W-:Y:S01]  /*0b70*/  IMAD.X R15, R3, 0x1, R4, P0 ;  /* 0x00000001030f7824 */ /* 0x000fe200000e0604 */
[----:B------:R-:W-:-:S04]  /*0b80*/  IADD3 R22, P0, PT, R14, R5, RZ ;  /* 0x000000050e167210 */ /* 0x000fc80007f1e0ff */
[----:B------:R-:W3:Y:S01]  /*0b90*/  LDG.E.64 R20, desc[UR8][R14.64] ;  /* 0x000000080e147981 */ /* 0x000ee2000c1e1b00 */
[----:B------:R-:W-:-:S05]  /*0ba0*/  IMAD.X R23, R15, 0x1, R4, P0 ;  /* 0x000000010f177824 */ /* 0x000fca00000e0604 */
[----:B------:R-:W4:Y:S01]  /*0bb0*/  LDG.E.64 R14, desc[UR8][R22.64] ;  /* 0x00000008160e7981 */ /* 0x000f22000c1e1b00 */
[----:B--2---:R-:W-:-:S03]  /*0bc0*/  DFMA R28, R18, R16, R28 ;  /* 0x00000010121c722b */ /* 0x004fc6000000001c */
[----:B------:R-:W4:Y:S01]  /*0bd0*/  LDG.E.64 R18, desc[UR8][R10.64+-0x10] ;  /* 0xfffff0080a127981 */ /* 0x000f22000c1e1b00 */
[----:B------:R-:W-:-:S05]  /*0be0*/  IADD3 R16, P0, PT, R22, R5, RZ ;  /* 0x0000000516107210 */ /* 0x000fca0007f1e0ff */
[----:B------:R-:W-:Y:S02]  /*0bf0*/  IMAD.X R17, R23, 0x1, R4, P0 ;  /* 0x0000000117117824 */ /* 0x000fe400000e0604 */
[----:B------:R-:W2:Y:S01]  /*0c00*/  LDG.E.64 R22, desc[UR8][R10.64] ;  /* 0x000000080a167981 */ /* 0x000ea2000c1e1b00 */
[----:B---3--:R-:W-:Y:S01]  /*0c10*/  DFMA R20, R12, R20, R28 ;  /* 0x000000140c14722b */ /* 0x008fe2000000001c */
[----:B------:R-:W-:Y:S02]  /*0c20*/  IADD3 R28, P0, PT, R16, R5, RZ ;  /* 0x00000005101c7210 */ /* 0x000fe40007f1e0ff */
[----:B------:R-:W3:Y:S04]  /*0c30*/  LDG.E.64 R12, desc[UR8][R10.64+-0x8] ;  /* 0xfffff8080a0c7981 */ /* 0x000ee8000c1e1b00 */
[----:B------:R-:W3:Y:S01]  /*0c40*/  LDG.E.64 R24, desc[UR8][R16.64] ;  /* 0x0000000810187981 */ /* 0x000ee2000c1e1b00 */
[----:B------:R-:W-:Y:S01]  /*0c50*/  IADD3.X R29, PT, PT, R17, R4, RZ, P0, !PT ;  /* 0x00000004111d7210 */ /* 0x000fe200007fe4ff */
[----:B----4-:R-:W-:-:S04]  /*0c60*/  DFMA R14, R18, R14, R20 ;  /* 0x0000000e120e722b */ /* 0x010fc80000000014 */
[----:B------:R-:W2:Y:S01]  /*0c70*/  LDG.E.64 R18, desc[UR8][R28.64] ;  /* 0x000000081c127981 */ /* 0x000ea2000c1e1b00 */
[----:B------:R-:W-:-:S05]  /*0c80*/  IADD3 R20, P0, PT, R28, R5, RZ ;  /* 0x000000051c147210 */ /* 0x000fca0007f1e0ff */
[----:B------:R-:W-:Y:S02]  /*0c90*/  IMAD.X R21, R29, 0x1, R4, P0 ;  /* 0x000000011d157824 */ /* 0x000fe400000e0604 */
[----:B------:R-:W4:Y:S01]  /*0ca0*/  LDG.E.64 R28, desc[UR8][R10.64+0x18] ;  /* 0x000018080a1c7981 */ /* 0x000f22000c1e1b00 */
[----:B---3--:R-:W-:-:S03]  /*0cb0*/  DFMA R24, R12, R24, R14 ;  /* 0x000000180c18722b */ /* 0x008fc6000000000e */
[----:B------:R-:W3:Y:S01]  /*0cc0*/  LDG.E.64 R16, desc[UR8][R20.64] ;  /* 0x0000000814107981 */ /* 0x000ee2000c1e1b00 */
[----:B------:R-:W-:-:S03]  /*0cd0*/  IADD3 R14, P0, PT, R20, R5, RZ ;  /* 0x00000005140e7210 */ /* 0x000fc60007f1e0ff */
[----:B------:R-:W3:Y:S02]  /*0ce0*/  LDG.E.64 R12, desc[UR8][R10.64+0x8] ;  /* 0x000008080a0c7981 */ /* 0x000ee4000c1e1b00 */
[--C-:B------:R-:W-:Y:S02]  /*0cf0*/  IMAD.X R15, R21, 0x1, R4.reuse, P0 ;  /* 0x00000001150f7824 */ /* 0x100fe400000e0604 */
[----:B------:R-:W5:Y:S01]  /*0d00*/  LDG.E.64 R20, desc[UR8][R10.64+0x10] ;  /* 0x000010080a147981 */ /* 0x000f62000c1e1b00 */
[----:B--2---:R-:W-:Y:S01]  /*0d10*/  DFMA R18, R22, R18, R24 ;  /* 0x000000121612722b */ /* 0x004fe20000000018 */
[----:B------:R-:W-:Y:S02]  /*0d20*/  IADD3 R22, P0, PT, R14, R5, RZ ;  /* 0x000000050e167210 */ /* 0x000fe40007f1e0ff */
[----:B------:R0:W5:Y:S03]  /*0d30*/  LDG.E.64 R24, desc[UR8][R14.64] ;  /* 0x000000080e187981 */ /* 0x000166000c1e1b00 */
[----:B------:R-:W-:-:S06]  /*0d40*/  IMAD.X R23, R15, 0x1, R4, P0 ;  /* 0x000000010f177824 */ /* 0x000fcc00000e0604 */
[----:B------:R-:W4:Y:S01]  /*0d50*/  LDG.E.64 R22, desc[UR8][R22.64] ;  /* 0x0000000816167981 */ /* 0x000f22000c1e1b00 */
[----:B------:R-:W-:Y:S01]  /*0d60*/  UIADD3 UR7, UP1, UPT, UR7, -0x8, URZ ;  /* 0xfffffff807077890 */ /* 0x000fe2000ff3e0ff */
[----:B---3--:R-:W-:-:S03]  /*0d70*/  DFMA R12, R12, R16, R18 ;  /* 0x000000100c0c722b */ /* 0x008fc60000000012 */
[----:B------:R-:W-:Y:S02]  /*0d80*/  UIADD3.X UR10, UPT, UPT, UR10, -0x1, URZ, UP1, !UPT ;  /* 0xffffffff0a0a7890 */ /* 0x000fe40008ffe4ff */
[----:B------:R-:W-:-:S04]  /*0d90*/  UISETP.NE.U32.AND UP1, UPT, UR7, URZ, UPT ;  /* 0x000000ff0700728c */ /* 0x000fc8000bf25070 */
[----:B------:R-:W-:Y:S01]  /*0da0*/  UISETP.NE.AND.EX UP1, UPT, UR10, URZ, UPT, UP1 ;  /* 0x000000ff0a00728c */ /* 0x000fe2000bf25310 */
[----:B------:R-:W-:Y:S02]  /*0db0*/  LEA R0, P0, R8, R0, 0x6 ;  /* 0x0000000008007211 */ /* 0x000fe400078030ff */
[----:B0-----:R-:W-:Y:S01]  /*0dc0*/  IADD3 R14, P1, PT, R10, 0x40, RZ ;  /* 0x000000400a0e7810 */ /* 0x001fe20007f3e0ff */
[----:B------:R-:W-:Y:S02]  /*0dd0*/  UIADD3 UR4, UP2, UPT, UR4, 0x8, URZ ;  /* 0x0000000804047890 */ /* 0x000fe4000ff5e0ff */
[----:B------:R-:W-:Y:S01]  /*0de0*/  IMAD.X R3, R3, 0x1, R26, P0 ;  /* 0x0000000103037824 */ /* 0x000fe200000e061a */
[----:B------:R-:W-:Y:S01]  /*0df0*/  IADD3.X R11, PT, PT, RZ, R11, RZ, P1, !PT ;  /* 0x0000000bff0b7210 */ /* 0x000fe20000ffe4ff */
[----:B------:R-:W-:Y:S01]  /*0e00*/  UIADD3.X UR5, UPT, UPT, URZ, UR5, URZ, UP2, !UPT ;  /* 0x00000005ff057290 */ /* 0x000fe200097fe4ff */
[----:B-----5:R-:W-:-:S08]  /*0e10*/  DFMA R12, R20, R24, R12 ;  /* 0x00000018140c722b */ /* 0x020fd0000000000c */
[----:B----4-:R-:W-:Y:S01]  /*0e20*/  DFMA R28, R28, R22, R12 ;  /* 0x000000161c1c722b */ /* 0x010fe2000000000c */
[----:B------:R-:W-:Y:S10]  /*0e30*/  BRA.U UP1, `(.L_x_5) ;  /* 0xfffffffd01307547 */ /* 0x000ff4000b83ffff */
.L_x_4:
[----:B------:R-:W-:Y:S05]  /*0e40*/  BRA.U !UP0, `(.L_x_3) ;  /* 0x00000005087c7547 */ /* 0x000fea000b800000 */
[----:B------:R-:W-:Y:S02]  /*0e50*/  UISETP.GE.U32.AND UP1, UPT, UR11, 0x4, UPT ;  /* 0x000000040b00788c */ /* 0x000fe4000bf26070 */
[----:B------:R-:W-:Y:S02]  /*0e60*/  ULOP3.LUT UR7, UR6, 0x3, URZ, 0xc0, !UPT ;  /* 0x0000000306077892 */ /* 0x000fe4000f8ec0ff */
[----:B------:R-:W-:Y:S02]  /*0e70*/  UISETP.GE.U32.AND.EX UP1, UPT, URZ, URZ, UPT, UP1 ;  /* 0x000000ffff00728c */ /* 0x000fe4000bf26110 */
[----:B------:R-:W-:-:S04]  /*0e80*/  UISETP.NE.U32.AND UP0, UPT, UR7, URZ, UPT ;  /* 0x000000ff0700728c */ /* 0x000fc8000bf05070 */
[----:B------:R-:W-:-:S03]  /*0e90*/  UISETP.NE.AND.EX UP0, UPT, URZ, URZ, UPT, UP0 ;  /* 0x000000ffff00728c */ /* 0x000fc6000bf05300 */
[----:B------:R-:W-:Y:S08]  /*0ea0*/  BRA.U !UP1, `(.L_x_6) ;  /* 0x0000000109987547 */ /* 0x000ff0000b800000 */
[----:B------:R-:W0:Y:S01]  /*0eb0*/  LDCU.128 UR16, c[0x0][0x380] ;  /* 0x00007000ff1077ac */ /* 0x000e220008000c00 */
[----:B------:R-:W-:Y:S01]  /*0ec0*/  MOV R4, R6 ;  /* 0x0000000600047202 */ /* 0x000fe20000000f00 */
[C---:B------:R-:W-:Y:S02]  /*0ed0*/  IMAD R0, R8.reuse, UR5, RZ ;  /* 0x0000000508007c24 */ /* 0x040fe4000f8e02ff */
[----:B------:R-:W-:Y:S02]  /*0ee0*/  IMAD.MOV.U32 R5, RZ, RZ, RZ ;  /* 0x000000ffff057224 */ /* 0x000fe400078e00ff */
[----:B------:R-:W-:Y:S02]  /*0ef0*/  IMAD.U32 R10, RZ, RZ, UR4 ;  /* 0x00000004ff0a7e24 */ /* 0x000fe4000f8e00ff */
[----:B------:R-:W-:Y:S02]  /*0f00*/  IMAD.U32 R11, RZ, RZ, UR5 ;  /* 0x00000005ff0b7e24 */ /* 0x000fe4000f8e00ff */
[----:B------:R-:W-:-:S04]  /*0f10*/  IMAD.WIDE.U32 R4, R8, UR4, R4 ;  /* 0x0000000408047c25 */ /* 0x000fc8000f8e0004 */
[----:B------:R-:W-:Y:S02]  /*0f20*/  IMAD R3, R9, UR4, R0 ;  /* 0x0000000409037c24 */ /* 0x000fe4000f8e0200 */
[----:B------:R-:W-:Y:S01]  /*0f30*/  IMAD.WIDE.U32 R10, R2, UR12, R10 ;  /* 0x0000000c020a7c25 */ /* 0x000fe2000f8e000a */
[----:B0-----:R-:W-:-:S03]  /*0f40*/  LEA R26, P1, R4, UR18, 0x3 ;  /* 0x00000012041a7c11 */ /* 0x001fc6000f8218ff */
[----:B------:R-:W-:Y:S01]  /*0f50*/  IMAD.IADD R13, R5, 0x1, R3 ;  /* 0x00000001050d7824 */ /* 0x000fe200078e0203 */
[----:B------:R-:W-:Y:S01]  /*0f60*/  LEA R22, P0, R10, UR16, 0x3 ;  /* 0x000000100a167c11 */ /* 0x000fe2000f8018ff */
[----:B------:R-:W-:Y:S02]  /*0f70*/  IMAD R5, R2, UR13, R11 ;  /* 0x0000000d02057c24 */ /* 0x000fe4000f8e020b */
[----:B------:R-:W-:Y:S01]  /*0f80*/  IMAD.WIDE.U32 R20, R8, 0x8, RZ ;  /* 0x0000000808147825 */ /* 0x000fe200078e00ff */
[----:B------:R-:W-:Y:S02]  /*0f90*/  LEA.HI.X R27, R4, UR19, R13, 0x3, P1 ;  /* 0x00000013041b7c11 */ /* 0x000fe400088f1c0d */
[----:B------:R-:W-:Y:S01]  /*0fa0*/  LEA.HI.X R23, R10, UR17, R5, 0x3, P0 ;  /* 0x000000110a177c11 */ /* 0x000fe200080f1c05 */
[----:B------:R-:W-:Y:S01]  /*0fb0*/  IMAD.SHL.U32 R3, R9, 0x8, RZ ;  /* 0x0000000809037824 */ /* 0x000fe200078e00ff */
[-C--:B------:R-:W-:Y:S01]  /*0fc0*/  IADD3 R4, P0, PT, R26, R20.reuse, RZ ;  /* 0x000000141a047210 */ /* 0x080fe20007f1e0ff */
[----:B------:R-:W2:Y:S03]  /*0fd0*/  LDG.E.64 R18, desc[UR8][R26.64] ;  /* 0x000000081a127981 */ /* 0x000ea6000c1e1b00 */
[----:B------:R-:W-:Y:S01]  /*0fe0*/  IADD3 R3, PT, PT, R21, R3, RZ ;  /* 0x0000000315037210 */ /* 0x000fe20007ffe0ff */
[----:B------:R-:W2:Y:S04]  /*0ff0*/  LDG.E.64 R16, desc[UR8][R22.64] ;  /* 0x0000000816107981 */ /* 0x000ea8000c1e1b00 */
[----:B------:R-:W-:Y:S01]  /*1000*/  IMAD.X R5, R3, 0x1, R27, P0 ;  /* 0x0000000103057824 */ /* 0x000fe200000e061b */
[-C--:B------:R-:W-:Y:S01]  /*1010*/  IADD3 R24, P0, PT, R4, R20.reuse, RZ ;  /* 0x0000001404187210 */ /* 0x080fe20007f1e0ff */
[----:B------:R-:W3:Y:S04]  /*1020*/  LDG.E.64 R12, desc[UR8][R22.64+0x8] ;  /* 0x00000808160c7981 */ /* 0x000ee8000c1e1b00 */
[----:B------:R-:W3:Y:S01]  /*1030*/  LDG.E.64 R14, desc[UR8][R4.64] ;  /* 0x00000008040e7981 */ /* 0x000ee2000c1e1b00 */
[----:B------:R-:W-:Y:S01]  /*1040*/  IMAD.X R25, R5, 0x1, R3, P0 ;  /* 0x0000000105197824 */ /* 0x000fe200000e0603 */
[----:B------:R-:W-:-:S02]  /*1050*/  IADD3 R20, P0, PT, R24, R20, RZ ;  /* 0x0000001418147210 */ /* 0x000fc40007f1e0ff */
        /* <DEDUP_REMOVED lines=11> */
.L_x_6:
[----:B------:R-:W-:Y:S05]  /*1110*/  BRA.U !UP0, `(.L_x_3) ;  /* 0x0000000108c87547 */ /* 0x000fea000b800000 */
[----:B------:R-:W-:Y:S02]  /*1120*/  UISETP.NE.U32.AND UP1, UPT, UR7, 0x1, UPT ;  /* 0x000000010700788c */ /* 0x000fe4000bf25070 */
[----:B------:R-:W-:Y:S02]  /*1130*/  ULOP3.LUT UR6, UR6, 0x1, URZ, 0xc0, !UPT ;  /* 0x0000000106067892 */ /* 0x000fe4000f8ec0ff */
[----:B------:R-:W-:Y:S02]  /*1140*/  UISETP.NE.AND.EX UP1, UPT, URZ, URZ, UPT, UP1 ;  /* 0x000000ffff00728c */ /* 0x000fe4000bf25310 */
[----:B------:R-:W-:-:S04]  /*1150*/  UISETP.NE.U32.AND UP0, UPT, UR6, 0x1, UPT ;  /* 0x000000010600788c */ /* 0x000fc8000bf05070 */
[----:B------:R-:W-:-:S03]  /*1160*/  UISETP.NE.U32.AND.EX UP0, UPT, URZ, URZ, UPT, UP0 ;  /* 0x000000ffff00728c */ /* 0x000fc6000bf05100 */
[----:B------:R-:W-:Y:S08]  /*1170*/  BRA.U !UP1, `(.L_x_7) ;  /* 0x0000000109647547 */ /* 0x000ff0000b800000 */
[----:B------:R-:W0:Y:S01]  /*1180*/  LDCU.128 UR16, c[0x0][0x380] ;  /* 0x00007000ff1077ac */ /* 0x000e220008000c00 */
[C---:B------:R-:W-:Y:S01]  /*1190*/  IMAD R0, R8.reuse, UR5, RZ ;  /* 0x0000000508007c24 */ /* 0x040fe2000f8e02ff */
[----:B------:R-:W-:Y:S01]  /*11a0*/  MOV R4, UR4 ;  /* 0x0000000400047c02 */ /* 0x000fe20008000f00 */
[----:B------:R-:W-:Y:S02]  /*11b0*/  IMAD.MOV.U32 R10, RZ, RZ, R6 ;  /* 0x000000ffff0a7224 */ /* 0x000fe400078e0006 */
[----:B------:R-:W-:Y:S02]  /*11c0*/  IMAD.MOV.U32 R11, RZ, RZ, RZ ;  /* 0x000000ffff0b7224 */ /* 0x000fe400078e00ff */
[----:B------:R-:W-:Y:S02]  /*11d0*/  IMAD.U32 R5, RZ, RZ, UR5 ;  /* 0x00000005ff057e24 */ /* 0x000fe4000f8e00ff */
[----:B------:R-:W-:-:S04]  /*11e0*/  IMAD.WIDE.U32 R12, R8, UR4, R10 ;  /* 0x00000004080c7c25 */ /* 0x000fc8000f8e000a */
[----:B------:R-:W-:Y:S02]  /*11f0*/  IMAD R3, R9, UR4, R0 ;  /* 0x0000000409037c24 */ /* 0x000fe4000f8e0200 */
[----:B------:R-:W-:-:S03]  /*1200*/  IMAD.WIDE.U32 R4, R2, UR12, R4 ;  /* 0x0000000c02047c25 */ /* 0x000fc6000f8e0004 */
[----:B------:R-:W-:Y:S01]  /*1210*/  IADD3 R11, PT, PT, R13, R3, RZ ;  /* 0x000000030d0b7210 */ /* 0x000fe20007ffe0ff */
[----:B------:R-:W-:Y:S01]  /*1220*/  IMAD R3, R2, UR13, R5 ;  /* 0x0000000d02037c24 */ /* 0x000fe2000f8e0205 */
[----:B0-----:R-:W-:Y:S02]  /*1230*/  LEA R14, P1, R12, UR18, 0x3 ;  /* 0x000000120c0e7c11 */ /* 0x001fe4000f8218ff */
[----:B------:R-:W-:Y:S02]  /*1240*/  LEA R10, P0, R4, UR16, 0x3 ;  /* 0x00000010040a7c11 */ /* 0x000fe4000f8018ff */
[----:B------:R-:W-:Y:S02]  /*1250*/  LEA.HI.X R15, R12, UR19, R11, 0x3, P1 ;  /* 0x000000130c0f7c11 */ /* 0x000fe400088f1c0b */
[----:B------:R-:W-:Y:S02]  /*1260*/  LEA.HI.X R11, R4, UR17, R3, 0x3, P0 ;  /* 0x00000011040b7c11 */ /* 0x000fe400080f1c03 */
[C---:B------:R-:W-:Y:S01]  /*1270*/  LEA R4, P0, R8.reuse, R14, 0x3 ;  /* 0x0000000e08047211 */ /* 0x040fe200078018ff */
[----:B------:R-:W2:Y:S04]  /*1280*/  LDG.E.64 R16, desc[UR8][R14.64] ;  /* 0x000000080e107981 */ /* 0x000ea8000c1e1b00 */
[----:B------:R-:W2:Y:S01]  /*1290*/  LDG.E.64 R12, desc[UR8][R10.64] ;  /* 0x000000080a0c7981 */ /* 0x000ea2000c1e1b00 */
[----:B------:R-:W-:-:S03]  /*12a0*/  LEA.HI.X R5, R8, R15, R9, 0x3, P0 ;  /* 0x0000000f08057211 */ /* 0x000fc600000f1c09 */
[----:B------:R-:W3:Y:S04]  /*12b0*/  LDG.E.64 R18, desc[UR8][R10.64+0x8] ;  /* 0x000008080a127981 */ /* 0x000ee8000c1e1b00 */
[----:B------:R-:W3:Y:S01]  /*12c0*/  LDG.E.64 R4, desc[UR8][R4.64] ;  /* 0x0000000804047981 */ /* 0x000ee2000c1e1b00 */
[----:B------:R-:W-:-:S04]  /*12d0*/  UIADD3 UR4, UP1, UPT, UR4, 0x2, URZ ;  /* 0x0000000204047890 */ /* 0x000fc8000ff3e0ff */
[----:B------:R-:W-:Y:S01]  /*12e0*/  UIADD3.X UR5, UPT, UPT, URZ, UR5, URZ, UP1, !UPT ;  /* 0x00000005ff057290 */ /* 0x000fe20008ffe4ff */
[----:B--2---:R-:W-:-:S08]  /*12f0*/  DFMA R12, R12, R16, R28 ;  /* 0x000000100c0c722b */ /* 0x004fd0000000001c */
[----:B---3--:R-:W-:-:S11]  /*1300*/  DFMA R28, R18, R4, R12 ;  /* 0x00000004121c722b */ /* 0x008fd6000000000c */
.L_x_7:
[----:B------:R-:W-:Y:S05]  /*1310*/  BRA.U UP0, `(.L_x_3) ;  /* 0x0000000100487547 */ /* 0x000fea000b800000 */
[----:B------:R-:W0:Y:S01]  /*1320*/  LDCU.128 UR16, c[0x0][0x380] ;  /* 0x00007000ff1077ac */ /* 0x000e220008000c00 */
[----:B------:R-:W-:Y:S01]  /*1330*/  MOV R10, R6 ;  /* 0x00000006000a7202 */ /* 0x000fe20000000f00 */
[----:B------:R-:W-:Y:S02]  /*1340*/  IMAD.U32 R4, RZ, RZ, UR4 ;  /* 0x00000004ff047e24 */ /* 0x000fe4000f8e00ff */
[----:B------:R-:W-:Y:S02]  /*1350*/  IMAD.U32 R5, RZ, RZ, UR5 ;  /* 0x00000005ff057e24 */ /* 0x000fe4000f8e00ff */
[----:B------:R-:W-:Y:S02]  /*1360*/  IMAD R0, R8, UR5, RZ ;  /* 0x0000000508007c24 */ /* 0x000fe4000f8e02ff */
[----:B------:R-:W-:Y:S02]  /*1370*/  IMAD.MOV.U32 R11, RZ, RZ, RZ ;  /* 0x000000ffff0b7224 */ /* 0x000fe400078e00ff */
[----:B------:R-:W-:-:S02]  /*1380*/  IMAD R3, R9, UR4, R0 ;  /* 0x0000000409037c24 */ /* 0x000fc4000f8e0200 */
[----:B------:R-:W-:-:S04]  /*1390*/  IMAD.WIDE.U32 R10, R8, UR4, R10 ;  /* 0x00000004080a7c25 */ /* 0x000fc8000f8e000a */
[----:B------:R-:W-:Y:S01]  /*13a0*/  IMAD.WIDE.U32 R4, R2, UR12, R4 ;  /* 0x0000000c02047c25 */ /* 0x000fe2000f8e0004 */
[----:B0-----:R-:W-:-:S03]  /*13b0*/  LEA R14, P1, R10, UR18, 0x3 ;  /* 0x000000120a0e7c11 */ /* 0x001fc6000f8218ff */
[----:B------:R-:W-:Y:S01]  /*13c0*/  IMAD.IADD R3, R11, 0x1, R3 ;  /* 0x000000010b037824 */ /* 0x000fe200078e0203 */
[----:B------:R-:W-:Y:S01]  /*13d0*/  LEA R12, P0, R4, UR16, 0x3 ;  /* 0x00000010040c7c11 */ /* 0x000fe2000f8018ff */
[----:B------:R-:W-:-:S03]  /*13e0*/  IMAD R5, R2, UR13, R5 ;  /* 0x0000000d02057c24 */ /* 0x000fc6000f8e0205 */
[----:B------:R-:W-:Y:S02]  /*13f0*/  LEA.HI.X R15, R10, UR19, R3, 0x3, P1 ;  /* 0x000000130a0f7c11 */ /* 0x000fe400088f1c03 */
[----:B------:R-:W-:-:S03]  /*1400*/  LEA.HI.X R13, R4, UR17, R5, 0x3, P0 ;  /* 0x00000011040d7c11 */ /* 0x000fc600080f1c05 */
[----:B------:R-:W2:Y:S04]  /*1410*/  LDG.E.64 R10, desc[UR8][R14.64] ;  /* 0x000000080e0a7981 */ /* 0x000ea8000c1e1b00 */
[----:B------:R-:W2:Y:S02]  /*1420*/  LDG.E.64 R4, desc[UR8][R12.64] ;  /* 0x000000080c047981 */ /* 0x000ea4000c1e1b00 */
[----:B--2---:R-:W-:-:S11]  /*1430*/  DFMA R28, R4, R10, R28 ;  /* 0x0000000a041c722b */ /* 0x004fd6000000001c */
.L_x_3:
[----:B------:R-:W0:Y:S01]  /*1440*/  LDCU.64 UR4, c[0x0][0x390] ;  /* 0x00007200ff0477ac */ /* 0x000e220008000a00 */
[----:B------:R-:W-:Y:S01]  /*1450*/  MOV R4, R6 ;  /* 0x0000000600047202 */ /* 0x000fe20000000f00 */
[----:B------:R-:W-:-:S04]  /*1460*/  IMAD.MOV.U32 R5, RZ, RZ, RZ ;  /* 0x000000ffff057224 */ /* 0x000fc800078e00ff */
[----:B------:R-:W-:-:S04]  /*1470*/  IMAD.WIDE.U32 R4, R2, R8, R4 ;  /* 0x0000000802047225 */ /* 0x000fc800078e0004 */
[----:B------:R-:W-:Y:S01]  /*1480*/  IMAD R9, R2, R9, R5 ;  /* 0x0000000902097224 */ /* 0x000fe200078e0205 */
[----:B0-----:R-:W-:-:S04]  /*1490*/  LEA R2, P0, R4, UR4, 0x3 ;  /* 0x0000000404027c11 */ /* 0x001fc8000f8018ff */
[----:B------:R-:W-:-:S05]  /*14a0*/  LEA.HI.X R3, R4, UR5, R9, 0x3, P0 ;  /* 0x0000000504037c11 */ /* 0x000fca00080f1c09 */
[----:B------:R-:W-:Y:S01]  /*14b0*/  STG.E.64 desc[UR8][R2.64], R28 ;  /* 0x0000001c02007986 */ /* 0x000fe2000c101b08 */
[----:B------:R-:W-:Y:S05]  /*14c0*/  EXIT ;  /* 0x000000000000794d */ /* 0x000fea0003800000 */
.L_x_8:
[----:B------:R-:W-:-:S00]  /*14d0*/  BRA `(.L_x_8) ;  /* 0xfffffffc00fc7947 */ /* 0x000fc0000383ffff */
[----:B------:R-:W-:-:S00]  /*14e0*/  NOP ;  /* 0x0000000000007918 */ /* 0x000fc00000000000 */
        /* <DEDUP_REMOVED lines=9> */
.L_x_27:


//--------------------- .text._Z18mm_unrolled_kernelIfEvPKT_S2_PS0_mmm --------------------------
	.section	.text._Z18mm_unrolled_kernelIfEvPKT_S2_PS0_mmm,"ax",@progbits
	.align	128
        .global         _Z18mm_unrolled_kernelIfEvPKT_S2_PS0_mmm
        .type           _Z18mm_unrolled_kernelIfEvPKT_S2_PS0_mmm,@function
        .size           _Z18mm_unrolled_kernelIfEvPKT_S2_PS0_mmm,(.L_x_28 - _Z18mm_unrolled_kernelIfEvPKT_S2_PS0_mmm)
        .other          _Z18mm_unrolled_kernelIfEvPKT_S2_PS0_mmm,@"STO_CUDA_ENTRY STV_DEFAULT"
_Z18mm_unrolled_kernelIfEvPKT_S2_PS0_mmm:
.text._Z18mm_unrolled_kernelIfEvPKT_S2_PS0_mmm:
        /* <DEDUP_REMOVED lines=17> */
[----:B------:R-:W-:Y:S01]  /*0110*/  IMAD.MOV.U32 R9, RZ, RZ, RZ ;  /* 0x000000ffff097224 */ /* 0x000fe200078e00ff */
[----:B------:R-:W1:Y:S01]  /*0120*/  LDCU.64 UR8, c[0x0][0x358] ;  /* 0x00006b00ff0877ac */ /* 0x000e620008000a00 */
[----:B------:R-:W-:Y:S01]  /*0130*/  UMOV UR4, URZ ;  /* 0x000000ff00047c82 */ /* 0x000fe20008000000 */
[----:B------:R-:W-:Y:S01]  /*0140*/  UMOV UR5, URZ ;  /* 0x000000ff00057c82 */ /* 0x000fe20008000000 */
[----:B0-----:R-:W-:-:S04]  /*0150*/  UISETP.GE.U32.AND UP0, UPT, UR12, 0x4, UPT ;  /* 0x000000040c00788c */ /* 0x001fc8000bf06070 */
[----:B------:R-:W-:-:S09]  /*0160*/  UISETP.GE.U32.AND.EX UP0, UPT, UR13, URZ, UPT, UP0 ;  /* 0x000000ff0d00728c */ /* 0x000fd2000bf06100 */
[----:B-1----:R-:W-:Y:S05]  /*0170*/  BRA.U !UP0, `(.L_x_9) ;  /* 0x0000000508c87547 */ /* 0x002fea000b800000 */
[----:B------:R-:W-:Y:S02]  /*0180*/  UIADD3 UR6, UP0, UPT, UR12, -0x4, URZ ;  /* 0xfffffffc0c067890 */ /* 0x000fe4000ff1e0ff */
[C---:B------:R-:W-:Y:S01]  /*0190*/  IMAD.WIDE.U32 R14, R0.reuse, UR12, RZ ;  /* 0x0000000c000e7c25 */ /* 0x040fe2000f8e00ff */
[----:B------:R-:W-:Y:S01]  /*01a0*/  UMOV UR4, URZ ;  /* 0x000000ff00047c82 */ /* 0x000fe20008000000 */
[----:B------:R-:W-:Y:S01]  /*01b0*/  UMOV UR5, URZ ;  /* 0x000000ff00057c82 */ /* 0x000fe20008000000 */
[----:B------:R-:W-:Y:S01]  /*01c0*/  UIADD3.X UR7, UPT, UPT, UR13, -0x1, URZ, UP0, !UPT ;  /* 0xffffffff0d077890 */ /* 0x000fe200087fe4ff */
[----:B------:R-:W-:Y:S01]  /*01d0*/  IMAD.MOV.U32 R9, RZ, RZ, RZ ;  /* 0x000000ffff097224 */ /* 0x000fe200078e00ff */
[----:B------:R-:W-:Y:S01]  /*01e0*/  UISETP.GE.U32.AND UP0, UPT, UR6, 0x4, UPT ;  /* 0x000000040600788c */ /* 0x000fe2000bf06070 */
[----:B------:R-:W-:Y:S01]  /*01f0*/  IMAD R2, R0, UR13, R15 ;  /* 0x0000000d00027c24 */ /* 0x000fe2000f8e020f */
[----:B------:R-:W-:Y:S02]  /*0200*/  ULOP3.LUT UP1, URZ, UR6, 0x4, URZ, 0xc0, !UPT ;  /* 0x0000000406ff7892 */ /* 0x000fe4000f82c0ff */
[----:B------:R-:W-:-:S09]  /*0210*/  UISETP.GE.U32.AND.EX UP0, UPT, UR7, URZ, UPT, UP0 ;  /* 0x000000ff0700728c */ /* 0x000fd2000bf06100 */
[----:B------:R-:W-:Y:S05]  /*0220*/  BRA.U !UP0, `(.L_x_10) ;  /* 0x0000000508107547 */ /* 0x000fea000b800000 */
[----:B------:R-:W0:Y:S01]  /*0230*/  LDCU.128 UR16, c[0x0][0x380] ;  /* 0x00007000ff1077ac */ /* 0x000e220008000c00 */
[----:B------:R-:W-:Y:S01]  /*0240*/  SHF.L.U32 R5, R11, 0x2, RZ ;  /* 0x000000020b057819 */ /* 0x000fe200000006ff */
[----:B------:R-:W-:Y:S01]  /*0250*/  IMAD.WIDE.U32 R16, R10, 0x4, RZ ;  /* 0x000000040a107825 */ /* 0x000fe200078e00ff */
[----:B------:R-:W-:-:S03]  /*0260*/  USHF.R.U64 UR6, UR6, 0x2, UR7 ;  /* 0x0000000206067899 */ /* 0x000fc60008001207 */
[----:B------:R-:W-:Y:S01]  /*0270*/  IMAD.MOV.U32 R9, RZ, RZ, RZ ;  /* 0x000000ffff097224 */ /* 0x000fe200078e00ff */
[----:B------:R-:W-:Y:S01]  /*0280*/  UMOV UR4, URZ ;  /* 0x000000ff00047c82 */ /* 0x000fe20008000000 */
[----:B------:R-:W-:Y:S01]  /*0290*/  UIADD3 UR6, UP0, UPT, UR6, 0x1, URZ ;  /* 0x0000000106067890 */ /* 0x000fe2000ff1e0ff */
[----:B------:R-:W-:Y:S01]  /*02a0*/  IMAD.IADD R6, R17, 0x1, R5 ;  /* 0x0000000111067824 */ /* 0x000fe200078e0205 */
[----:B------:R-:W-:Y:S02]  /*02b0*/  UMOV UR5, URZ ;  /* 0x000000ff00057c82 */ /* 0x000fe40008000000 */
[----:B------:R-:W-:Y:S02]  /*02c0*/  ULEA.HI.X UR7, UR7, URZ, URZ, 0x1e, UP0 ;  /* 0x000000ff07077291 */ /* 0x000fe400080ff4ff */
[----:B------:R-:W-:Y:S02]  /*02d0*/  ULOP3.LUT UR6, UR6, 0xfffffffe, URZ, 0xc0, !UPT ;  /* 0xfffffffe06067892 */ /* 0x000fe4000f8ec0ff */
[----:B------:R-:W-:Y:S01]  /*02e0*/  ULOP3.LUT UR7, UR7, 0x7fffffff, URZ, 0xc0, !UPT ;  /* 0x7fffffff07077892 */ /* 0x000fe2000f8ec0ff */
[----:B0-----:R-:W-:-:S02]  /*02f0*/  LEA R18, P1, R14, UR16, 0x2 ;  /* 0x000000100e127c11 */ /* 0x001fc4000f8210ff */
[----:B------:R-:W-:Y:S02]  /*0300*/  LEA R4, P0, R12, UR18, 0x2 ;  /* 0x000000120c047c11 */ /* 0x000fe4000f8010ff */
[----:B------:R-:W-:Y:S02]  /*0310*/  IADD3 R18, P2, PT, R18, 0x10, RZ ;  /* 0x0000001012127810 */ /* 0x000fe40007f5e0ff */
[----:B------:R-:W-:Y:S02]  /*0320*/  LEA.HI.X R19, R14, UR17, R2, 0x2, P1 ;  /* 0x000000110e137c11 */ /* 0x000fe400088f1402 */
[----:B------:R-:W-:Y:S02]  /*0330*/  LEA.HI.X R3, R12, UR19, RZ, 0x2, P0 ;  /* 0x000000130c037c11 */ /* 0x000fe400080f14ff */
[----:B------:R-:W-:-:S07]  /*0340*/  IADD3.X R19, PT, PT, RZ, R19, RZ, P2, !PT ;  /* 0x00000013ff137210 */ /* 0x000fce00017fe4ff */
.L_x_11:
[-C--:B------:R-:W-:Y:S01]  /*0350*/  IADD3 R28, P0, PT, R4, R16.reuse, RZ ;  /* 0x00000010041c7210 */ /* 0x080fe20007f1e0ff */
[----:B------:R-:W-:Y:S01]  /*0360*/  IMAD.MOV.U32 R5, RZ, RZ, R3 ;  /* 0x000000ffff057224 */ /* 0x000fe200078e0003 */
[----:B------:R-:W2:Y:S03]  /*0370*/  LDG.E R21, desc[UR8][R18.64+-0x10] ;  /* 0xfffff00812157981 */ /* 0x000ea6000c1e1900 */
[----:B------:R-:W-:Y:S01]  /*0380*/  IMAD.X R29, R3, 0x1, R6, P0 ;  /* 0x00000001031d7824 */ /* 0x000fe200000e0606 */
[----:B------:R-:W2:Y:S01]  /*0390*/  LDG.E R24, desc[UR8][R4.64] ;  /* 0x0000000804187981 */ /* 0x000ea2000c1e1900 */
[----:B------:R-:W-:-:S03]  /*03a0*/  IADD3 R26, P0, PT, R28, R16, RZ ;  /* 0x000000101c1a7210 */ /* 0x000fc60007f1e0ff */
[----:B------:R-:W3:Y:S01]  /*03b0*/  LDG.E R8, desc[UR8][R18.64+-0xc] ;  /* 0xfffff40812087981 */ /* 0x000ee2000c1e1900 */
[----:B------:R-:W-:-:S03]  /*03c0*/  IADD3.X R27, PT, PT, R29, R6, RZ, P0, !PT ;  /* 0x000000061d1b7210 */ /* 0x000fc600007fe4ff */
[----:B------:R-:W3:Y:S04]  /*03d0*/  LDG.E R5, desc[UR8][R28.64] ;  /* 0x000000081c057981 */ /* 0x000ee8000c1e1900 */
[----:B------:R-:W4:Y:S04]  /*03e0*/  LDG.E R7, desc[UR8][R26.64] ;  /* 0x000000081a077981 */ /* 0x000f28000c1e1900 */
[----:B------:R-:W4:Y:S01]  /*03f0*/  LDG.E R28, desc[UR8][R18.64+-0x8] ;  /* 0xfffff808121c7981 */ /* 0x000f22000c1e1900 */
[----:B------:R-:W-:-:S03]  /*0400*/  IADD3 R22, P0, PT, R26, R16, RZ ;  /* 0x000000101a167210 */ /* 0x000fc60007f1e0ff */
[----:B------:R-:W5:Y:S02]  /*0410*/  LDG.E R29, desc[UR8][R18.64+0x8] ;  /* 0x00000808121d7981 */ /* 0x000f64000c1e1900 */
[----:B------:R-:W-:Y:S01]  /*0420*/  IMAD.X R23, R27, 0x1, R6, P0 ;  /* 0x000000011b177824 */ /* 0x000fe200000e0606 */
[----:B------:R-:W-:-:S04]  /*0430*/  IADD3 R20, P0, PT, R22, R16, RZ ;  /* 0x0000001016147210 */ /* 0x000fc80007f1e0ff */
[----:B------:R-:W5:Y:S01]  /*0440*/  LDG.E R22, desc[UR8][R22.64] ;  /* 0x0000000816167981 */ /* 0x000f62000c1e1900 */
[----:B--2---:R-:W-:Y:S01]  /*0450*/  FFMA R9, R21, R24, R9 ;  /* 0x0000001815097223 */ /* 0x004fe20000000009 */
[----:B------:R-:W-:Y:S01]  /*0460*/  IMAD.X R21, R23, 0x1, R6, P0 ;  /* 0x0000000117157824 */ /* 0x000fe200000e0606 */
[----:B------:R-:W-:Y:S01]  /*0470*/  IADD3 R24, P0, PT, R20, R16, RZ ;  /* 0x0000001014187210 */ /* 0x000fe20007f1e0ff */
[----:B------:R-:W2:Y:S03]  /*0480*/  LDG.E R23, desc[UR8][R18.64+0x4] ;  /* 0x0000040812177981 */ /* 0x000ea6000c1e1900 */
[----:B------:R-:W-:Y:S01]  /*0490*/  IADD3.X R25, PT, PT, R21, R6, RZ, P0, !PT ;  /* 0x0000000615197210 */ /* 0x000fe200007fe4ff */
[----:B------:R-:W2:Y:S01]  /*04a0*/  LDG.E R20, desc[UR8][R20.64] ;  /* 0x0000000814147981 */ /* 0x000ea2000c1e1900 */
[----:B---3--:R-:W-:Y:S01]  /*04b0*/  FFMA R9, R8, R5, R9 ;  /* 0x0000000508097223 */ /* 0x008fe20000000009 */
[----:B------:R-:W-:-:S02]  /*04c0*/  IADD3 R8, P0, PT, R24, R16, RZ ;  /* 0x0000001018087210 */ /* 0x000fc40007f1e0ff */
[----:B------:R-:W5:Y:S04]  /*04d0*/  LDG.E R5, desc[UR8][R18.64+-0x4] ;  /* 0xfffffc0812057981 */ /* 0x000f68000c1e1900 */
[----:B------:R-:W3:Y:S01]  /*04e0*/  LDG.E R24, desc[UR8][R24.64] ;  /* 0x0000000818187981 */ /* 0x000ee2000c1e1900 */
[----:B----4-:R-:W-:-:S03]  /*04f0*/  FFMA R28, R28, R7, R9 ;  /* 0x000000071c1c7223 */ /* 0x010fc60000000009 */
[----:B------:R-:W4:Y:S01]  /*0500*/  LDG.E R21, desc[UR8][R18.64+0xc] ;  /* 0x00000c0812157981 */ /* 0x000f22000c1e1900 */
[----:B------:R-:W-:-:S03]  /*0510*/  IMAD.X R9, R25, 0x1, R6, P0 ;  /* 0x0000000119097824 */ /* 0x000fc600000e0606 */
[----:B------:R0:W2:Y:S01]  /*0520*/  LDG.E R7, desc[UR8][R18.64] ;  /* 0x0000000812077981 */ /* 0x0000a2000c1e1900 */
[----:B------:R-:W-:-:S03]  /*0530*/  IADD3 R26, P0, PT, R8, R16, RZ ;  /* 0x00000010081a7210 */ /* 0x000fc60007f1e0ff */
[----:B------:R-:W4:Y:S01]  /*0540*/  LDG.E R8, desc[UR8][R8.64] ;  /* 0x0000000808087981 */ /* 0x000f22000c1e1900 */
[----:B------:R-:W-:-:S05]  /*0550*/  IADD3.X R27, PT, PT, R9, R6, RZ, P0, !PT ;  /* 0x00000006091b7210 */ /* 0x000fca00007fe4ff */
[----:B------:R-:W4:Y:S01]  /*0560*/  LDG.E R26, desc[UR8][R26.64] ;  /* 0x000000081a1a7981 */ /* 0x000f22000c1e1900 */
[----:B------:R-:W-:Y:S02]  /*0570*/  UIADD3 UR4, UP0, UPT, UR4, 0x8, URZ ;  /* 0x0000000804047890 */ /* 0x000fe4000ff1e0ff */
[----:B------:R-:W-:Y:S02]  /*0580*/  UIADD3 UR6, UP2, UPT, UR6, -0x2, URZ ;  /* 0xfffffffe06067890 */ /* 0x000fe4000ff5e0ff */
[----:B------:R-:W-:Y:S02]  /*0590*/  UIADD3.X UR5, UPT, UPT, URZ, UR5, URZ, UP0, !UPT ;  /* 0x00000005ff057290 */ /* 0x000fe400087fe4ff */
[----:B------:R-:W-:Y:S02]  /*05a0*/  UIADD3.X UR7, UPT, UPT, UR7, -0x1, URZ, UP2, !UPT ;  /* 0xffffffff07077890 */ /* 0x000fe400097fe4ff */
[----:B------:R-:W-:-:S04]  /*05b0*/  UISETP.NE.U32.AND UP0, UPT, UR6, URZ, UPT ;  /* 0x000000ff0600728c */ /* 0x000fc8000bf05070 */
[----:B------:R-:W-:Y:S01]  /*05c0*/  UISETP.NE.AND.EX UP0, UPT, UR7, URZ, UPT, UP0 ;  /* 0x000000ff0700728c */ /* 0x000fe2000bf05300 */
[----:B0-----:R-:W-:Y:S02]  /*05d0*/  IADD3 R18, P1, PT, R18, 0x20, RZ ;  /* 0x0000002012127810 */ /* 0x001fe40007f3e0ff */
[----:B------:R-:W-:-:S03]  /*05e0*/  LEA R4, P0, R10, R4, 0x5 ;  /* 0x000000040a047211 */ /* 0x000fc600078028ff */
[----:B------:R-:W-:Y:S01]  /*05f0*/  IMAD.X R19, RZ, RZ, R19, P1 ;  /* 0x000000ffff137224 */ /* 0x000fe200008e0613 */
[----:B------:R-:W-:Y:S01]  /*0600*/  LEA.HI.X R3, R10, R3, R11, 0x5, P0 ;  /* 0x000000030a037211 */ /* 0x000fe200000f2c0b */
[----:B-----5:R-:W-:-:S04]  /*0610*/  FFMA R22, R5, R22, R28 ;  /* 0x0000001605167223 */ /* 0x020fc8000000001c */
[----:B--2---:R-:W-:-:S04]  /*0620*/  FFMA R20, R7, R20, R22 ;  /* 0x0000001407147223 */ /* 0x004fc80000000016 */
[----:B---3--:R-:W-:-:S04]  /*0630*/  FFMA R20, R23, R24, R20 ;  /* 0x0000001817147223 */ /* 0x008fc80000000014 */
[----:B----4-:R-:W-:-:S04]  /*0640*/  FFMA R8, R29, R8, R20 ;  /* 0x000000081d087223 */ /* 0x010fc80000000014 */
[----:B------:R-:W-:Y:S01]  /*0650*/  FFMA R9, R21, R26, R8 ;  /* 0x0000001a15097223 */ /* 0x000fe20000000008 */
[----:B------:R-:W-:Y:S06]  /*0660*/  BRA.U UP0, `(.L_x_11) ;  /* 0xfffffffd00387547 */ /* 0x000fec000b83ffff */
.L_x_10:
[----:B------:R-:W-:Y:S05]  /*0670*/  BRA.U UP1, `(.L_x_9) ;  /* 0x0000000101887547 */ /* 0x000fea000b800000 */
[----:B------:R-:W0:Y:S01]  /*0680*/  LDCU.128 UR16, c[0x0][0x380] ;  /* 0x00007000ff1077ac */ /* 0x000e220008000c00 */
[----:B------:R-:W-:Y:S02]  /*0690*/  HFMA2 R13, -RZ, RZ, 0, 0 ;  /* 0x00000000ff0d7431 */ /* 0x000fe400000001ff */
[----:B------:R-:W-:Y:S01]  /*06a0*/  IMAD R4, R10, UR5, RZ ;  /* 0x000000050a047c24 */ /* 0x000fe2000f8e02ff */
[----:B------:R-:W-:Y:S02]  /*06b0*/  IADD3 R14, P0, PT, R14, UR4, RZ ;  /* 0x000000040e0e7c10 */ /* 0x000fe4000ff1e0ff */
[----:B------:R-:W-:Y:S01]  /*06c0*/  SHF.L.U32 R3, R10, 0x2, RZ ;  /* 0x000000020a037819 */ /* 0x000fe200000006ff */
[----:B------:R-:W-:Y:S01]  /*06d0*/  IMAD R5, R11, UR4, R4 ;  /* 0x000000040b057c24 */ /* 0x000fe2000f8e0204 */
[----:B------:R-:W-:Y:S02]  /*06e0*/  IADD3.X R15, PT, PT, R2, UR5, RZ, P0, !PT ;  /* 0x00000005020f7c10 */ /* 0x000fe400087fe4ff */
[C---:B------:R-:W-:Y:S01]  /*06f0*/  SHF.L.U64.HI R21, R10.reuse, 0x2, R11 ;  /* 0x000000020a157819 */ /* 0x040fe2000001020b */
[----:B------:R-:W-:-:S04]  /*0700*/  IMAD.WIDE.U32 R16, R10, UR4, R12 ;  /* 0x000000040a107c25 */ /* 0x000fc8000f8e000c */
[----:B------:R-:W-:Y:S01]  /*0710*/  IMAD.IADD R5, R17, 0x1, R5 ;  /* 0x0000000111057824 */ /* 0x000fe200078e0205 */
[----:B0-----:R-:W-:Y:S02]  /*0720*/  LEA R6, P2, R16, UR18, 0x2 ;  /* 0x0000001210067c11 */ /* 0x001fe4000f8410ff */
[----:B------:R-:W-:Y:S02]  /*0730*/  LEA R4, P1, R14, UR16, 0x2 ;  /* 0x000000100e047c11 */ /* 0x000fe4000f8210ff */
[----:B------:R-:W-:Y:S02]  /*0740*/  LEA.HI.X R7, R16, UR19, R5, 0x2, P2 ;  /* 0x0000001310077c11 */ /* 0x000fe400090f1405 */
[----:B------:R-:W-:Y:S02]  /*0750*/  LEA.HI.X R5, R14, UR17, R15, 0x2, P1 ;  /* 0x000000110e057c11 */ /* 0x000fe400088f140f */
[----:B------:R-:W-:Y:S02]  /*0760*/  IADD3 R14, P0, PT, R3, R6, RZ ;  /* 0x00000006030e7210 */ /* 0x000fe40007f1e0ff */
[----:B------:R-:W2:Y:S02]  /*0770*/  LDG.E R6, desc[UR8][R6.64] ;  /* 0x0000000806067981 */ /* 0x000ea4000c1e1900 */
[-C--:B------:R-:W-:Y:S01]  /*0780*/  IADD3 R16, P1, PT, R14, R3.reuse, RZ ;  /* 0x000000030e107210 */ /* 0x080fe20007f3e0ff */
[----:B------:R-:W-:Y:S01]  /*0790*/  IMAD.X R15, R21, 0x1, R7, P0 ;  /* 0x00000001150f7824 */ /* 0x000fe200000e0607 */
[----:B------:R-:W2:Y:S02]  /*07a0*/  LDG.E R8, desc[UR8][R4.64] ;  /* 0x0000000804087981 */ /* 0x000ea4000c1e1900 */
[----:B------:R-:W-:-:S02]  /*07b0*/  IADD3 R2, P0, PT, R16, R3, RZ ;  /* 0x0000000310027210 */ /* 0x000fc40007f1e0ff */
[----:B------:R-:W-:Y:S01]  /*07c0*/  IADD3.X R17, PT, PT, R15, R21, RZ, P1, !PT ;  /* 0x000000150f117210 */ /* 0x000fe20000ffe4ff */
[----:B------:R-:W3:Y:S04]  /*07d0*/  LDG.E R14, desc[UR8][R14.64] ;  /* 0x000000080e0e7981 */ /* 0x000ee8000c1e1900 */
[----:B------:R-:W3:Y:S01]  /*07e0*/  LDG.E R19, desc[UR8][R4.64+0x4] ;  /* 0x0000040804137981 */ /* 0x000ee2000c1e1900 */
[----:B------:R-:W-:-:S03]  /*07f0*/  IMAD.X R3, R17, 0x1, R21, P0 ;  /* 0x0000000111037824 */ /* 0x000fc600000e0615 */
[----:B------:R-:W4:Y:S04]  /*0800*/  LDG.E R16, desc[UR8][R16.64] ;  /* 0x0000000810107981 */ /* 0x000f28000c1e1900 */
[----:B------:R-:W4:Y:S04]  /*0810*/  LDG.E R21, desc[UR8][R4.64+0x8] ;  /* 0x0000080804157981 */ /* 0x000f28000c1e1900 */
[----:B------:R-:W5:Y:S04]  /*0820*/  LDG.E R7, desc[UR8][R4.64+0xc] ;  /* 0x00000c0804077981 */ /* 0x000f68000c1e1900 */
[----:B------:R-:W5:Y:S01]  /*0830*/  LDG.E R2, desc[UR8][R2.64] ;  /* 0x0000000802027981 */ /* 0x000f62000c1e1900 */
[----:B------:R-:W-:-:S04]  /*0840*/  UIADD3 UR4, UP0, UPT, UR4, 0x4, URZ ;  /* 0x0000000404047890 */ /* 0x000fc8000ff1e0ff */
[----:B------:R-:W-:Y:S01]  /*0850*/  UIADD3.X UR5, UPT, UPT, URZ, UR5, URZ, UP0, !UPT ;  /* 0x00000005ff057290 */ /* 0x000fe200087fe4ff */
[----:B--2---:R-:W-:-:S04]  /*0860*/  FFMA R6, R8, R6, R9 ;  /* 0x0000000608067223 */ /* 0x004fc80000000009 */
[----:B---3--:R-:W-:-:S04]  /*0870*/  FFMA R6, R19, R14, R6 ;  /* 0x0000000e13067223 */ /* 0x008fc80000000006 */
[----:B----4-:R-:W-:-:S04]  /*0880*/  FFMA R6, R21, R16, R6 ;  /* 0x0000001015067223 */ /* 0x010fc80000000006 */
[----:B-----5:R-:W-:-:S07]  /*0890*/  FFMA R9, R7, R2, R6 ;  /* 0x0000000207097223 */ /* 0x020fce0000000006 */
.L_x_9:
        /* <DEDUP_REMOVED lines=13> */
[----:B------:R-:W-:Y:S01]  /*0970*/  MOV R4, R12 ;  /* 0x0000000c00047202 */ /* 0x000fe20000000f00 */
[C---:B------:R-:W-:Y:S01]  /*0980*/  IMAD R6, R10.reuse, UR5, RZ ;  /* 0x000000050a067c24 */ /* 0x040fe2000f8e02ff */
[----:B------:R-:W-:Y:S01]  /*0990*/  MOV R2, UR4 ;  /* 0x0000000400027c02 */ /* 0x000fe20008000f00 */
[----:B------:R-:W-:Y:S01]  /*09a0*/  IMAD.MOV.U32 R5, RZ, RZ, RZ ;  /* 0x000000ffff057224 */ /* 0x000fe200078e00ff */
[C-C-:B------:R-:W-:Y:S01]  /*09b0*/  SHF.L.U64.HI R23, R10.reuse, 0x2, R11.reuse ;  /* 0x000000020a177819 */ /* 0x140fe2000001020b */
[----:B------:R-:W-:Y:S01]  /*09c0*/  IMAD.U32 R3, RZ, RZ, UR5 ;  /* 0x00000005ff037e24 */ /* 0x000fe2000f8e00ff */
[C---:B------:R-:W-:Y:S01]  /*09d0*/  SHF.L.U64.HI R22, R10.reuse, 0x5, R11 ;  /* 0x000000050a167819 */ /* 0x040fe2000001020b */
[----:B------:R-:W-:Y:S01]  /*09e0*/  IMAD.WIDE.U32 R4, R10, UR4, R4 ;  /* 0x000000040a047c25 */ /* 0x000fe2000f8e0004 */
[----:B------:R-:W-:Y:S02]  /*09f0*/  UIADD3.X UR10, UPT, UPT, ~UR5, UR13, URZ, UP2, !UPT ;  /* 0x0000000d050a7290 */ /* 0x000fe400097fe5ff */
[----:B------:R-:W-:Y:S01]  /*0a00*/  ULOP3.LUT UR7, UR6, 0xfffffff8, URZ, 0xc0, !UPT ;  /* 0xfffffff806077892 */ /* 0x000fe2000f8ec0ff */
[----:B------:R-:W-:-:S02]  /*0a10*/  IMAD R7, R11, UR4, R6 ;  /* 0x000000040b077c24 */ /* 0x000fc4000f8e0206 */
[----:B------:R-:W-:-:S03]  /*0a20*/  IMAD.WIDE.U32 R2, R0, UR12, R2 ;  /* 0x0000000c00027c25 */ /* 0x000fc6000f8e0002 */
[----:B------:R-:W-:Y:S01]  /*0a30*/  IADD3 R7, PT, PT, R5, R7, RZ ;  /* 0x0000000705077210 */ /* 0x000fe20007ffe0ff */
[----:B------:R-:W-:Y:S01]  /*0a40*/  IMAD R3, R0, UR13, R3 ;  /* 0x0000000d00037c24 */ /* 0x000fe2000f8e0203 */
[----:B0-----:R-:W-:Y:S01]  /*0a50*/  LEA R20, P1, R4, UR18, 0x2 ;  /* 0x0000001204147c11 */ /* 0x001fe2000f8210ff */
[----:B------:R-:W-:Y:S01]  /*0a60*/  IMAD.SHL.U32 R25, R10, 0x4, RZ ;  /* 0x000000040a197824 */ /* 0x000fe200078e00ff */
[----:B------:R-:W-:Y:S02]  /*0a70*/  LEA R5, P0, R2, UR16, 0x2 ;  /* 0x0000001002057c11 */ /* 0x000fe4000f8010ff */
[----:B------:R-:W-:Y:S02]  /*0a80*/  LEA.HI.X R21, R4, UR19, R7, 0x2, P1 ;  /* 0x0000001304157c11 */ /* 0x000fe400088f1407 */
[----:B------:R-:W-:Y:S02]  /*0a90*/  IADD3 R4, P1, PT, R5, 0x10, RZ ;  /* 0x0000001005047810 */ /* 0x000fe40007f3e0ff */
[----:B------:R-:W-:-:S04]  /*0aa0*/  LEA.HI.X R3, R2, UR17, R3, 0x2, P0 ;  /* 0x0000001102037c11 */ /* 0x000fc800080f1403 */
[----:B------:R-:W-:-:S07]  /*0ab0*/  IADD3.X R3, PT, PT, RZ, R3, RZ, P1, !PT ;  /* 0x00000003ff037210 */ /* 0x000fce0000ffe4ff */
.L_x_14:
[----:B------:R-:W-:Y:S01]  /*0ac0*/  IMAD.MOV.U32 R2, RZ, RZ, R4 ;  /* 0x000000ffff027224 */ /* 0x000fe200078e0004 */
[----:B------:R-:W2:Y:S04]  /*0ad0*/  LDG.E R24, desc[UR8][R20.64] ;  /* 0x0000000814187981 */ /* 0x000ea8000c1e1900 */
[----:B------:R-:W2:Y:S01]  /*0ae0*/  LDG.E R26, desc[UR8][R2.64+-0x10] ;  /* 0xfffff008021a7981 */ /* 0x000ea2000c1e1900 */
[----:B------:R-:W-:-:S03]  /*0af0*/  IADD3 R18, P0, PT, R20, R25, RZ ;  /* 0x0000001914127210 */ /* 0x000fc60007f1e0ff */
[----:B------:R-:W3:Y:S01]  /*0b00*/  LDG.E R29, desc[UR8][R2.64+-0xc] ;  /* 0xfffff408021d7981 */ /* 0x000ee2000c1e1900 */
[----:B------:R-:W-:Y:S02]  /*0b10*/  IADD3.X R19, PT, PT, R21, R23, RZ, P0, !PT ;  /* 0x0000001715137210 */ /* 0x000fe400007fe4ff */
[-C--:B------:R-:W-:Y:S01]  /*0b20*/  IADD3 R14, P0, PT, R18, R25.reuse, RZ ;  /* 0x00000019120e7210 */ /* 0x080fe20007f1e0ff */
[----:B------:R-:W4:Y:S04]  /*0b30*/  LDG.E R28, desc[UR8][R2.64+-0x8] ;  /* 0xfffff808021c7981 */ /* 0x000f28000c1e1900 */
[----:B------:R-:W-:Y:S01]  /*0b40*/  IMAD.X R15, R19, 0x1, R23, P0 ;  /* 0x00000001130f7824 */ /* 0x000fe200000e0617 */
[----:B------:R-:W-:Y:S01]  /*0b50*/  IADD3 R6, P0, PT, R14, R25, RZ ;  /* 0x000000190e067210 */ /* 0x000fe20007f1e0ff */
[----:B------:R-:W3:Y:S03]  /*0b60*/  LDG.E R18, desc[UR8][R18.64] ;  /* 0x0000000812127981 */ /* 0x000ee6000c1e1900 */
[----:B------:R-:W-:Y:S01]  /*0b70*/  IADD3.X R7, PT, PT, R15, R23, RZ, P0, !PT ;  /* 0x000000170f077210 */ /* 0x000fe200007fe4ff */
[----:B------:R0:W4:Y:S01]  /*0b80*/  LDG.E R27, desc[UR8][R14.64] ;  /* 0x000000080e1b7981 */ /* 0x000122000c1e1900 */
[----:B------:R-:W-:-:S03]  /*0b90*/  IADD3 R4, P0, PT, R6, R25, RZ ;  /* 0x0000001906047210 */ /* 0x000fc60007f1e0ff */
[----:B------:R-:W5:Y:S02]  /*0ba0*/  LDG.E R6, desc[UR8][R6.64] ;  /* 0x0000000806067981 */ /* 0x000f64000c1e1900 */
[----:B------:R-:W-:Y:S01]  /*0bb0*/  IMAD.X R5, R7, 0x1, R23, P0 ;  /* 0x0000000107057824 */ /* 0x000fe200000e0617 */
[----:B------:R-:W-:Y:S01]  /*0bc0*/  IADD3 R16, P0, PT, R4, R25, RZ ;  /* 0x0000001904107210 */ /* 0x000fe20007f1e0ff */
[----:B------:R-:W5:Y:S03]  /*0bd0*/  LDG.E R19, desc[UR8][R2.64+-0x4] ;  /* 0xfffffc0802137981 */ /* 0x000f66000c1e1900 */
[----:B------:R-:W-:Y:S01]  /*0be0*/  IADD3.X R17, PT, PT, R5, R23, RZ, P0, !PT ;  /* 0x0000001705117210 */ /* 0x000fe200007fe4ff */
[----:B------:R-:W5:Y:S01]  /*0bf0*/  LDG.E R4, desc[UR8][R4.64] ;  /* 0x0000000804047981 */ /* 0x000f62000c1e1900 */
[----:B------:R-:W-:-:S03]  /*0c00*/  IADD3 R8, P0, PT, R16, R25, RZ ;  /* 0x0000001910087210 */ /* 0x000fc60007f1e0ff */
[----:B------:R-:W5:Y:S04]  /*0c10*/  LDG.E R7, desc[UR8][R2.64] ;  /* 0x0000000802077981 */ /* 0x000f68000c1e1900 */
[----:B------:R-:W5:Y:S04]  /*0c20*/  LDG.E R16, desc[UR8][R16.64] ;  /* 0x0000000810107981 */ /* 0x000f68000c1e1900 */
[----:B------:R-:W5:Y:S01]  /*0c30*/  LDG.E R5, desc[UR8][R2.64+0xc] ;  /* 0x00000c0802057981 */ /* 0x000f62000c1e1900 */
[----:B--2---:R-:W-:Y:S01]  /*0c40*/  FFMA R24, R26, R24, R9 ;  /* 0x000000181a187223 */ /* 0x004fe20000000009 */
[----:B------:R-:W-:Y:S01]  /*0c50*/  IMAD.X R9, R17, 0x1, R23, P0 ;  /* 0x0000000111097824 */ /* 0x000fe200000e0617 */
[----:B0-----:R-:W-:Y:S01]  /*0c60*/  IADD3 R14, P0, PT, R8, R25, RZ ;  /* 0x00000019080e7210 */ /* 0x001fe20007f1e0ff */
[----:B------:R-:W2:Y:S03]  /*0c70*/  LDG.E R26, desc[UR8][R2.64+0x4] ;  /* 0x00000408021a7981 */ /* 0x000ea6000c1e1900 */
[----:B------:R-:W-:Y:S01]  /*0c80*/  IADD3.X R15, PT, PT, R9, R23, RZ, P0, !PT ;  /* 0x00000017090f7210 */ /* 0x000fe200007fe4ff */
[----:B------:R-:W2:Y:S04]  /*0c90*/  LDG.E R8, desc[UR8][R8.64] ;  /* 0x0000000808087981 */ /* 0x000ea8000c1e1900 */
[----:B------:R-:W2:Y:S04]  /*0ca0*/  LDG.E R14, desc[UR8][R14.64] ;  /* 0x000000080e0e7981 */ /* 0x000ea8000c1e1900 */
[----:B------:R0:W2:Y:S01]  /*0cb0*/  LDG.E R9, desc[UR8][R2.64+0x8] ;  /* 0x0000080802097981 */ /* 0x0000a2000c1e1900 */
[----:B---3--:R-:W-:Y:S01]  /*0cc0*/  FFMA R29, R29, R18, R24 ;  /* 0x000000121d1d7223 */ /* 0x008fe20000000018 */
[----:B------:R-:W-:-:S03]  /*0cd0*/  UIADD3 UR7, UP1, UPT, UR7, -0x8, URZ ;  /* 0xfffffff807077890 */ /* 0x000fc6000ff3e0ff */
[----:B----4-:R-:W-:Y:S01]  /*0ce0*/  FFMA R28, R28, R27, R29 ;  /* 0x0000001b1c1c7223 */ /* 0x010fe2000000001d */
[----:B------:R-:W-:Y:S02]  /*0cf0*/  UIADD3.X UR10, UPT, UPT, UR10, -0x1, URZ, UP1, !UPT ;  /* 0xffffffff0a0a7890 */ /* 0x000fe40008ffe4ff */
[----:B------:R-:W-:Y:S01]  /*0d00*/  UISETP.NE.U32.AND UP1, UPT, UR7, URZ, UPT ;  /* 0x000000ff0700728c */ /* 0x000fe2000bf25070 */
[----:B-----5:R-:W-:-:S03]  /*0d10*/  FFMA R6, R19, R6, R28 ;  /* 0x0000000613067223 */ /* 0x020fc6000000001c */
[----:B------:R-:W-:Y:S01]  /*0d20*/  UISETP.NE.AND.EX UP1, UPT, UR10, URZ, UPT, UP1 ;  /* 0x000000ff0a00728c */ /* 0x000fe2000bf25310 */
[----:B------:R-:W-:Y:S01]  /*0d30*/  FFMA R7, R7, R4, R6 ;  /* 0x0000000407077223 */ /* 0x000fe20000000006 */
[----:B------:R-:W-:Y:S02]  /*0d40*/  IADD3 R4, P1, PT, R2, 0x20, RZ ;  /* 0x0000002002047810 */ /* 0x000fe40007f3e0ff */
[----:B------:R-:W-:Y:S01]  /*0d50*/  LEA R20, P0, R10, R20, 0x5 ;  /* 0x000000140a147211 */ /* 0x000fe200078028ff */
[----:B------:R-:W-:Y:S02]  /*0d60*/  UIADD3 UR4, UP2, UPT, UR4, 0x8, URZ ;  /* 0x0000000804047890 */ /* 0x000fe4000ff5e0ff */
[----:B0-----:R-:W-:Y:S01]  /*0d70*/  IMAD.X R3, RZ, RZ, R3, P1 ;  /* 0x000000ffff037224 */ /* 0x001fe200008e0603 */
[----:B------:R-:W-:Y:S01]  /*0d80*/  IADD3.X R21, PT, PT, R21, R22, RZ, P0, !PT ;  /* 0x0000001615157210 */ /* 0x000fe200007fe4ff */
[----:B------:R-:W-:Y:S01]  /*0d90*/  UIADD3.X UR5, UPT, UPT, URZ, UR5, URZ, UP2, !UPT ;  /* 0x00000005ff057290 */ /* 0x000fe200097fe4ff */
[----:B--2---:R-:W-:-:S04]  /*0da0*/  FFMA R16, R26, R16, R7 ;  /* 0x000000101a107223 */ /* 0x004fc80000000007 */
[----:B------:R-:W-:-:S04]  /*0db0*/  FFMA R8, R9, R8, R16 ;  /* 0x0000000809087223 */ /* 0x000fc80000000010 */
[----:B------:R-:W-:Y:S01]  /*0dc0*/  FFMA R9, R5, R14, R8 ;  /* 0x0000000e05097223 */ /* 0x000fe20000000008 */
[----:B------:R-:W-:Y:S06]  /*0dd0*/  BRA.U UP1, `(.L_x_14) ;  /* 0xfffffffd01387547 */ /* 0x000fec000b83ffff */
.L_x_13:
        /* <DEDUP_REMOVED lines=8> */
[----:B------:R-:W-:Y:S02]  /*0e60*/  HFMA2 R5, -RZ, RZ, 0, 0 ;  /* 0x00000000ff057431 */ /* 0x000fe400000001ff */
[----:B------:R-:W-:Y:S01]  /*0e70*/  IMAD.MOV.U32 R4, RZ, RZ, R12 ;  /* 0x000000ffff047224 */ /* 0x000fe200078e000c */
[----:B------:R-:W-:Y:S01]  /*0e80*/  MOV R3, UR5 ;  /* 0x0000000500037c02 */ /* 0x000fe20008000f00 */
[----:B------:R-:W-:Y:S02]  /*0e90*/  IMAD R8, R10, UR5, RZ ;  /* 0x000000050a087c24 */ /* 0x000fe4000f8e02ff */
[----:B------:R-:W-:-:S04]  /*0ea0*/  IMAD.U32 R2, RZ, RZ, UR4 ;  /* 0x00000004ff027e24 */ /* 0x000fc8000f8e00ff */
[----:B------:R-:W-:-:S04]  /*0eb0*/  IMAD.WIDE.U32 R16, R0, UR12, R2 ;  /* 0x0000000c00107c25 */ /* 0x000fc8000f8e0002 */
[----:B------:R-:W-:-:S04]  /*0ec0*/  IMAD.WIDE.U32 R6, R10, UR4, R4 ;  /* 0x000000040a067c25 */ /* 0x000fc8000f8e0004 */
[----:B------:R-:W-:Y:S01]  /*0ed0*/  IMAD R5, R11, UR4, R8 ;  /* 0x000000040b057c24 */ /* 0x000fe2000f8e0208 */
[----:B0-----:R-:W-:Y:S01]  /*0ee0*/  LEA R14, P0, R6, UR18, 0x2 ;  /* 0x00000012060e7c11 */ /* 0x001fe2000f8010ff */
[----:B------:R-:W-:Y:S01]  /*0ef0*/  IMAD R3, R0, UR13, R17 ;  /* 0x0000000d00037c24 */ /* 0x000fe2000f8e0211 */
[----:B------:R-:W-:Y:S01]  /*0f00*/  LEA R2, P1, R16, UR16, 0x2 ;  /* 0x0000001010027c11 */ /* 0x000fe2000f8210ff */
[----:B------:R-:W-:Y:S02]  /*0f10*/  IMAD.IADD R7, R7, 0x1, R5 ;  /* 0x0000000107077824 */ /* 0x000fe400078e0205 */
[----:B------:R-:W-:Y:S01]  /*0f20*/  IMAD.WIDE.U32 R4, R10, 0x4, RZ ;  /* 0x000000040a047825 */ /* 0x000fe200078e00ff */
[----:B------:R-:W-:Y:S02]  /*0f30*/  LEA.HI.X R3, R16, UR17, R3, 0x2, P1 ;  /* 0x0000001110037c11 */ /* 0x000fe400088f1403 */
[----:B------:R-:W-:Y:S02]  /*0f40*/  LEA.HI.X R15, R6, UR19, R7, 0x2, P0 ;  /* 0x00000013060f7c11 */ /* 0x000fe400080f1407 */
[----:B------:R-:W-:Y:S01]  /*0f50*/  SHF.L.U32 R7, R11, 0x2, RZ ;  /* 0x000000020b077819 */ /* 0x000fe200000006ff */
[----:B------:R-:W2:Y:S01]  /*0f60*/  LDG.E R8, desc[UR8][R2.64] ;  /* 0x0000000802087981 */ /* 0x000ea2000c1e1900 */
[----:B------:R-:W-:-:S03]  /*0f70*/  IADD3 R6, P0, PT, R14, R4, RZ ;  /* 0x000000040e067210 */ /* 0x000fc60007f1e0ff */
[----:B------:R-:W-:Y:S01]  /*0f80*/  IMAD.IADD R5, R5, 0x1, R7 ;  /* 0x0000000105057824 */ /* 0x000fe200078e0207 */
[-C--:B------:R-:W-:Y:S01]  /*0f90*/  IADD3 R16, P1, PT, R6, R4.reuse, RZ ;  /* 0x0000000406107210 */ /* 0x080fe20007f3e0ff */
[----:B------:R-:W2:Y:S03]  /*0fa0*/  LDG.E R14, desc[UR8][R14.64] ;  /* 0x000000080e0e7981 */ /* 0x000ea6000c1e1900 */
[----:B------:R-:W-:Y:S01]  /*0fb0*/  IADD3.X R7, PT, PT, R15, R5, RZ, P0, !PT ;  /* 0x000000050f077210 */ /* 0x000fe200007fe4ff */
[----:B------:R-:W3:Y:S01]  /*0fc0*/  LDG.E R19, desc[UR8][R2.64+0x4] ;  /* 0x0000040802137981 */ /* 0x000ee2000c1e1900 */
[----:B------:R-:W-:-:S03]  /*0fd0*/  IADD3 R4, P0, PT, R16, R4, RZ ;  /* 0x0000000410047210 */ /* 0x000fc60007f1e0ff */
[----:B------:R-:W-:Y:S01]  /*0fe0*/  IMAD.X R17, R7, 0x1, R5, P1 ;  /* 0x0000000107117824 */ /* 0x000fe200008e0605 */
[----:B------:R-:W3:Y:S04]  /*0ff0*/  LDG.E R6, desc[UR8][R6.64] ;  /* 0x0000000806067981 */ /* 0x000ee8000c1e1900 */
[----:B------:R-:W-:Y:S01]  /*1000*/  IADD3.X R5, PT, PT, R17, R5, RZ, P0, !PT ;  /* 0x0000000511057210 */ /* 0x000fe200007fe4ff */
        /* <DEDUP_REMOVED lines=10> */
.L_x_15:
        /* <DEDUP_REMOVED lines=8> */
[----:B------:R-:W-:Y:S01]  /*1130*/  MOV R5, RZ ;  /* 0x000000ff00057202 */ /* 0x000fe20000000f00 */
[C---:B------:R-:W-:Y:S01]  /*1140*/  IMAD R6, R10.reuse, UR5, RZ ;  /* 0x000000050a067c24 */ /* 0x040fe2000f8e02ff */
[----:B------:R-:W-:Y:S01]  /*1150*/  MOV R3, UR5 ;  /* 0x0000000500037c02 */ /* 0x000fe20008000f00 */
[----:B------:R-:W-:Y:S02]  /*1160*/  IMAD.MOV.U32 R4, RZ, RZ, R12 ;  /* 0x000000ffff047224 */ /* 0x000fe400078e000c */
[----:B------:R-:W-:Y:S02]  /*1170*/  IMAD.U32 R2, RZ, RZ, UR4 ;  /* 0x00000004ff027e24 */ /* 0x000fe4000f8e00ff */
[----:B------:R-:W-:-:S04]  /*1180*/  IMAD.WIDE.U32 R14, R10, UR4, R4 ;  /* 0x000000040a0e7c25 */ /* 0x000fc8000f8e0004 */
[----:B------:R-:W-:Y:S02]  /*1190*/  IMAD R7, R11, UR4, R6 ;  /* 0x000000040b077c24 */ /* 0x000fe4000f8e0206 */
[----:B------:R-:W-:-:S04]  /*11a0*/  IMAD.WIDE.U32 R4, R0, UR12, R2 ;  /* 0x0000000c00047c25 */ /* 0x000fc8000f8e0002 */
[----:B------:R-:W-:Y:S01]  /*11b0*/  IMAD.IADD R7, R15, 0x1, R7 ;  /* 0x000000010f077824 */ /* 0x000fe200078e0207 */
[----:B0-----:R-:W-:Y:S01]  /*11c0*/  LEA R16, P0, R14, UR18, 0x2 ;  /* 0x000000120e107c11 */ /* 0x001fe2000f8010ff */
[----:B------:R-:W-:Y:S01]  /*11d0*/  IMAD R3, R0, UR13, R5 ;  /* 0x0000000d00037c24 */ /* 0x000fe2000f8e0205 */
[----:B------:R-:W-:Y:S02]  /*11e0*/  LEA R6, P1, R4, UR16, 0x2 ;  /* 0x0000001004067c11 */ /* 0x000fe4000f8210ff */
[----:B------:R-:W-:Y:S02]  /*11f0*/  LEA.HI.X R17, R14, UR19, R7, 0x2, P0 ;  /* 0x000000130e117c11 */ /* 0x000fe400080f1407 */
[----:B------:R-:W-:Y:S02]  /*1200*/  LEA R2, P0, R10, R16, 0x2 ;  /* 0x000000100a027211 */ /* 0x000fe400078010ff */
[----:B------:R-:W-:Y:S01]  /*1210*/  LEA.HI.X R7, R4, UR17, R3, 0x2, P1 ;  /* 0x0000001104077c11 */ /* 0x000fe200088f1403 */
[----:B------:R-:W2:Y:S01]  /*1220*/  LDG.E R16, desc[UR8][R16.64] ;  /* 0x0000000810107981 */ /* 0x000ea2000c1e1900 */
[----:B------:R-:W-:-:S03]  /*1230*/  LEA.HI.X R3, R10, R17, R11, 0x2, P0 ;  /* 0x000000110a037211 */ /* 0x000fc600000f140b */
[----:B------:R-:W2:Y:S04]  /*1240*/  LDG.E R4, desc[UR8][R6.64] ;  /* 0x0000000806047981 */ /* 0x000ea8000c1e1900 */
[----:B------:R-:W3:Y:S04]  /*1250*/  LDG.E R8, desc[UR8][R6.64+0x4] ;  /* 0x0000040806087981 */ /* 0x000ee8000c1e1900 */
[----:B------:R-:W3:Y:S01]  /*1260*/  LDG.E R2, desc[UR8][R2.64] ;  /* 0x0000000802027981 */ /* 0x000ee2000c1e1900 */
[----:B------:R-:W-:-:S04]  /*1270*/  UIADD3 UR4, UP1, UPT, UR4, 0x2, URZ ;  /* 0x0000000204047890 */ /* 0x000fc8000ff3e0ff */
[----:B------:R-:W-:Y:S01]  /*1280*/  UIADD3.X UR5, UPT, UPT, URZ, UR5, URZ, UP1, !UPT ;  /* 0x00000005ff057290 */ /* 0x000fe20008ffe4ff */
[----:B--2---:R-:W-:-:S04]  /*1290*/  FFMA R9, R4, R16, R9 ;  /* 0x0000001004097223 */ /* 0x004fc80000000009 */
[----:B---3--:R-:W-:-:S07]  /*12a0*/  FFMA R9, R8, R2, R9 ;  /* 0x0000000208097223 */ /* 0x008fce0000000009 */
.L_x_16:
[----:B------:R-:W-:Y:S05]  /*12b0*/  BRA.U UP0, `(.L_x_12) ;  /* 0x0000000100487547 */ /* 0x000fea000b800000 */
[----:B------:R-:W0:Y:S01]  /*12c0*/  LDCU.128 UR16, c[0x0][0x380] ;  /* 0x00007000ff1077ac */ /* 0x000e220008000c00 */
[----:B------:R-:W-:Y:S01]  /*12d0*/  MOV R6, R12 ;  /* 0x0000000c00067202 */ /* 0x000fe20000000f00 */
[C---:B------:R-:W-:Y:S01]  /*12e0*/  IMAD R4, R10.reuse, UR5, RZ ;  /* 0x000000050a047c24 */ /* 0x040fe2000f8e02ff */
[----:B------:R-:W-:Y:S01]  /*12f0*/  MOV R2, UR4 ;  /* 0x0000000400027c02 */ /* 0x000fe20008000f00 */
        /* <DEDUP_REMOVED lines=10> */
[----:B------:R-:W-:-:S03]  /*13a0*/  LEA.HI.X R5, R2, UR17, R3, 0x2, P0 ;  /* 0x0000001102057c11 */ /* 0x000fc600080f1403 */
[----:B------:R-:W2:Y:S04]  /*13b0*/  LDG.E R14, desc[UR8][R14.64] ;  /* 0x000000080e0e7981 */ /* 0x000ea8000c1e1900 */
[----:B------:R-:W2:Y:S02]  /*13c0*/  LDG.E R4, desc[UR8][R4.64] ;  /* 0x0000000804047981 */ /* 0x000ea4000c1e1900 */
[----:B--2---:R-:W-:-:S07]  /*13d0*/  FFMA R9, R4, R14, R9 ;  /* 0x0000000e04097223 */ /* 0x004fce0000000009 */
.L_x_12:
[----:B------:R-:W0:Y:S01]  /*13e0*/  LDCU.64 UR4, c[0x0][0x390] ;  /* 0x00007200ff0477ac */ /* 0x000e220008000a00 */
[----:B------:R-:W-:Y:S02]  /*13f0*/  HFMA2 R3, -RZ, RZ, 0, 0 ;  /* 0x00000000ff037431 */ /* 0x000fe400000001ff */
[----:B------:R-:W-:-:S04]  /*1400*/  IMAD.MOV.U32 R2, RZ, RZ, R12 ;  /* 0x000000ffff027224 */ /* 0x000fc800078e000c */
[----:B------:R-:W-:-:S04]  /*1410*/  IMAD.WIDE.U32 R2, R0, R10, R2 ;  /* 0x0000000a00027225 */ /* 0x000fc800078e0002 */
[----:B------:R-:W-:Y:S01]  /*1420*/  IMAD R11, R0, R11, R3 ;  /* 0x0000000b000b7224 */ /* 0x000fe200078e0203 */
[----:B0-----:R-:W-:-:S04]  /*1430*/  LEA R4, P0, R2, UR4, 0x2 ;  /* 0x0000000402047c11 */ /* 0x001fc8000f8010ff */
[----:B------:R-:W-:-:S05]  /*1440*/  LEA.HI.X R5, R2, UR5, R11, 0x2, P0 ;  /* 0x0000000502057c11 */ /* 0x000fca00080f140b */
[----:B------:R-:W-:Y:S01]  /*1450*/  STG.E desc[UR8][R4.64], R9 ;  /* 0x0000000904007986 */ /* 0x000fe2000c101908 */
[----:B------:R-:W-:Y:S05]  /*1460*/  EXIT ;  /* 0x000000000000794d */ /* 0x000fea0003800000 */
.L_x_17:
        /* <DEDUP_REMOVED lines=9> */
.L_x_28:


//--------------------- .text._Z18mm_unrolled_kernelIiEvPKT_S2_PS0_mmm --------------------------
	.section	.text._Z18mm_unrolled_kernelIiEvPKT_S2_PS0_mmm,"ax",@progbits
	.align	128
        .global         _Z18mm_unrolled_kernelIiEvPKT_S2_PS0_mmm
        .type           _Z18mm_unrolled_kernelIiEvPKT_S2_PS0_mmm,@function
        .size           _Z18mm_unrolled_kernelIiEvPKT_S2_PS0_mmm,(.L_x_29 - _Z18mm_unrolled_kernelIiEvPKT_S2_PS0_mmm)
        .other          _Z18mm_unrolled_kernelIiEvPKT_S2_PS0_mmm,@"STO_CUDA_ENTRY STV_DEFAULT"
_Z18mm_unrolled_kernelIiEvPKT_S2_PS0_mmm:
.text._Z18mm_unrolled_kernelIiEvPKT_S2_PS0_mmm:
        /* <DEDUP_REMOVED lines=53> */
.L_x_20:
        /* <DEDUP_REMOVED lines=16> */
[----:B--2---:R-:W-:Y:S02]  /*0450*/  IMAD R9, R21, R24, R9 ;  /* 0x0000001815097224 */ /* 0x004fe400078e0209 */
[----:B------:R-:W-:Y:S01]  /*0460*/  IMAD.X R21, R23, 0x1, R6, P0 ;  /* 0x0000000117157824 */ /* 0x000fe200000e0606 */
[----:B------:R-:W-:Y:S01]  /*0470*/  IADD3 R24, P0, PT, R20, R16, RZ ;  /* 0x0000001014187210 */ /* 0x000fe20007f1e0ff */
[----:B------:R-:W2:Y:S03]  /*0480*/  LDG.E R23, desc[UR8][R18.64+0x4] ;  /* 0x0000040812177981 */ /* 0x000ea6000c1e1900 */
[----:B------:R-:W-:Y:S01]  /*0490*/  IADD3.X R25, PT, PT, R21, R6, RZ, P0, !PT ;  /* 0x0000000615197210 */ /* 0x000fe200007fe4ff */
[----:B------:R-:W2:Y:S01]  /*04a0*/  LDG.E R20, desc[UR8][R20.64] ;  /* 0x0000000814147981 */ /* 0x000ea2000c1e1900 */
[----:B---3--:R-:W-:Y:S01]  /*04b0*/  IMAD R9, R8, R5, R9 ;  /* 0x0000000508097224 */ /* 0x008fe200078e0209 */
[----:B------:R-:W-:-:S02]  /*04c0*/  IADD3 R8, P0, PT, R24, R16, RZ ;  /* 0x0000001018087210 */ /* 0x000fc40007f1e0ff */
[----:B------:R-:W5:Y:S04]  /*04d0*/  LDG.E R5, desc[UR8][R18.64+-0x4] ;  /* 0xfffffc0812057981 */ /* 0x000f68000c1e1900 */
[----:B------:R-:W3:Y:S01]  /*04e0*/  LDG.E R24, desc[UR8][R24.64] ;  /* 0x0000000818187981 */ /* 0x000ee2000c1e1900 */
[----:B----4-:R-:W-:-:S03]  /*04f0*/  IMAD R7, R28, R7, R9 ;  /* 0x000000071c077224 */ /* 0x010fc600078e0209 */
[----:B------:R-:W4:Y:S01]  /*0500*/  LDG.E R21, desc[UR8][R18.64+0xc] ;  /* 0x00000c0812157981 */ /* 0x000f22000c1e1900 */
[----:B------:R-:W-:Y:S01]  /*0510*/  IMAD.X R9, R25, 0x1, R6, P0 ;  /* 0x0000000119097824 */ /* 0x000fe200000e0606 */
[----:B------:R-:W-:Y:S02]  /*0520*/  IADD3 R26, P0, PT, R8, R16, RZ ;  /* 0x00000010081a7210 */ /* 0x000fe40007f1e0ff */
[----:B------:R0:W4:Y:S02]  /*0530*/  LDG.E R28, desc[UR8][R18.64+0x8] ;  /* 0x00000808121c7981 */ /* 0x000124000c1e1900 */
[----:B------:R-:W-:Y:S02]  /*0540*/  IADD3.X R27, PT, PT, R9, R6, RZ, P0, !PT ;  /* 0x00000006091b7210 */ /* 0x000fe400007fe4ff */
[----:B------:R-:W4:Y:S04]  /*0550*/  LDG.E R8, desc[UR8][R8.64] ;  /* 0x0000000808087981 */ /* 0x000f28000c1e1900 */
[----:B------:R-:W4:Y:S01]  /*0560*/  LDG.E R26, desc[UR8][R26.64] ;  /* 0x000000081a1a7981 */ /* 0x000f22000c1e1900 */
[----:B------:R-:W-:-:S02]  /*0570*/  UIADD3 UR4, UP0, UPT, UR4, 0x8, URZ ;  /* 0x0000000804047890 */ /* 0x000fc4000ff1e0ff */
        /* <DEDUP_REMOVED lines=9> */
[----:B-----5:R-:W-:-:S04]  /*0610*/  IMAD R5, R5, R22, R7 ;  /* 0x0000001605057224 */ /* 0x020fc800078e0207 */
[----:B--2---:R-:W-:-:S04]  /*0620*/  IMAD R5, R29, R20, R5 ;  /* 0x000000141d057224 */ /* 0x004fc800078e0205 */
[----:B---3--:R-:W-:-:S04]  /*0630*/  IMAD R5, R23, R24, R5 ;  /* 0x0000001817057224 */ /* 0x008fc800078e0205 */
[----:B----4-:R-:W-:-:S04]  /*0640*/  IMAD R5, R28, R8, R5 ;  /* 0x000000081c057224 */ /* 0x010fc800078e0205 */
[----:B------:R-:W-:Y:S01]  /*0650*/  IMAD R9, R21, R26, R5 ;  /* 0x0000001a15097224 */ /* 0x000fe200078e0205 */
[----:B------:R-:W-:Y:S06]  /*0660*/  BRA.U UP0, `(.L_x_20) ;  /* 0xfffffffd00387547 */ /* 0x000fec000b83ffff */
.L_x_19:
        /* <DEDUP_REMOVED lines=31> */
[----:B--2---:R-:W-:-:S04]  /*0860*/  IMAD R6, R8, R6, R9 ;  /* 0x0000000608067224 */ /* 0x004fc800078e0209 */
[----:B---3--:R-:W-:-:S04]  /*0870*/  IMAD R6, R19, R14, R6 ;  /* 0x0000000e13067224 */ /* 0x008fc800078e0206 */
[----:B----4-:R-:W-:-:S04]  /*0880*/  IMAD R6, R21, R16, R6 ;  /* 0x0000001015067224 */ /* 0x010fc800078e0206 */
[----:B-----5:R-:W-:-:S07]  /*0890*/  IMAD R9, R7, R2, R6 ;  /* 0x0000000207097224 */ /* 0x020fce00078e0206 */
.L_x_18:
        /* <DEDUP_REMOVED lines=34> */
.L_x_23:
        /* <DEDUP_REMOVED lines=24> */
[----:B--2---:R-:W-:Y:S02]  /*0c40*/  IMAD R24, R26, R24, R9 ;  /* 0x000000181a187224 */ /* 0x004fe400078e0209 */
[----:B------:R-:W-:Y:S01]  /*0c50*/  IMAD.X R9, R17, 0x1, R23, P0 ;  /* 0x0000000111097824 */ /* 0x000fe200000e0617 */
[----:B0-----:R-:W-:Y:S01]  /*0c60*/  IADD3 R14, P0, PT, R8, R25, RZ ;  /* 0x00000019080e7210 */ /* 0x001fe20007f1e0ff */
[----:B------:R-:W2:Y:S03]  /*0c70*/  LDG.E R26, desc[UR8][R2.64+0x4] ;  /* 0x00000408021a7981 */ /* 0x000ea6000c1e1900 */
[----:B------:R-:W-:Y:S01]  /*0c80*/  IADD3.X R15, PT, PT, R9, R23, RZ, P0, !PT ;  /* 0x00000017090f7210 */ /* 0x000fe200007fe4ff */
[----:B------:R-:W2:Y:S04]  /*0c90*/  LDG.E R8, desc[UR8][R8.64] ;  /* 0x0000000808087981 */ /* 0x000ea8000c1e1900 */
[----:B------:R-:W2:Y:S04]  /*0ca0*/  LDG.E R14, desc[UR8][R14.64] ;  /* 0x000000080e0e7981 */ /* 0x000ea8000c1e1900 */
[----:B------:R0:W2:Y:S01]  /*0cb0*/  LDG.E R9, desc[UR8][R2.64+0x8] ;  /* 0x0000080802097981 */ /* 0x0000a2000c1e1900 */
[----:B---3--:R-:W-:Y:S01]  /*0cc0*/  IMAD R18, R29, R18, R24 ;  /* 0x000000121d127224 */ /* 0x008fe200078e0218 */
[----:B------:R-:W-:-:S03]  /*0cd0*/  UIADD3 UR7, UP1, UPT, UR7, -0x8, URZ ;  /* 0xfffffff807077890 */ /* 0x000fc6000ff3e0ff */
[----:B----4-:R-:W-:Y:S01]  /*0ce0*/  IMAD R18, R28, R27, R18 ;  /* 0x0000001b1c127224 */ /* 0x010fe200078e0212 */
[----:B------:R-:W-:Y:S02]  /*0cf0*/  UIADD3.X UR10, UPT, UPT, UR10, -0x1, URZ, UP1, !UPT ;  /* 0xffffffff0a0a7890 */ /* 0x000fe40008ffe4ff */
[----:B------:R-:W-:Y:S01]  /*0d00*/  UISETP.NE.U32.AND UP1, UPT, UR7, URZ, UPT ;  /* 0x000000ff0700728c */ /* 0x000fe2000bf25070 */
[----:B-----5:R-:W-:-:S03]  /*0d10*/  IMAD R6, R19, R6, R18 ;  /* 0x0000000613067224 */ /* 0x020fc600078e0212 */
[----:B------:R-:W-:Y:S01]  /*0d20*/  UISETP.NE.AND.EX UP1, UPT, UR10, URZ, UPT, UP1 ;  /* 0x000000ff0a00728c */ /* 0x000fe2000bf25310 */
[----:B------:R-:W-:Y:S01]  /*0d30*/  IMAD R7, R7, R4, R6 ;  /* 0x0000000407077224 */ /* 0x000fe200078e0206 */
[----:B------:R-:W-:Y:S02]  /*0d40*/  IADD3 R4, P1, PT, R2, 0x20, RZ ;  /* 0x0000002002047810 */ /* 0x000fe40007f3e0ff */
[----:B------:R-:W-:Y:S01]  /*0d50*/  LEA R20, P0, R10, R20, 0x5 ;  /* 0x000000140a147211 */ /* 0x000fe200078028ff */
[----:B------:R-:W-:Y:S02]  /*0d60*/  UIADD3 UR4, UP2, UPT, UR4, 0x8, URZ ;  /* 0x0000000804047890 */ /* 0x000fe4000ff5e0ff */
[----:B0-----:R-:W-:Y:S01]  /*0d70*/  IMAD.X R3, RZ, RZ, R3, P1 ;  /* 0x000000ffff037224 */ /* 0x001fe200008e0603 */
[----:B------:R-:W-:Y:S01]  /*0d80*/  IADD3.X R21, PT, PT, R21, R22, RZ, P0, !PT ;  /* 0x0000001615157210 */ /* 0x000fe200007fe4ff */
[----:B------:R-:W-:Y:S01]  /*0d90*/  UIADD3.X UR5, UPT, UPT, URZ, UR5, URZ, UP2, !UPT ;  /* 0x00000005ff057290 */ /* 0x000fe200097fe4ff */
[----:B--2---:R-:W-:-:S04]  /*0da0*/  IMAD R7, R26, R16, R7 ;  /* 0x000000101a077224 */ /* 0x004fc800078e0207 */
[----:B------:R-:W-:-:S04]  /*0db0*/  IMAD R9, R9, R8, R7 ;  /* 0x0000000809097224 */ /* 0x000fc800078e0207 */
[----:B------:R-:W-:Y:S01]  /*0dc0*/  IMAD R9, R5, R14, R9 ;  /* 0x0000000e05097224 */ /* 0x000fe200078e0209 */
[----:B------:R-:W-:Y:S06]  /*0dd0*/  BRA.U UP1, `(.L_x_23) ;  /* 0xfffffffd01387547 */ /* 0x000fec000b83ffff */
.L_x_22:
        /* <DEDUP_REMOVED lines=45> */
.L_x_24:
        /* <DEDUP_REMOVED lines=30> */
[----:B--2---:R-:W-:-:S04]  /*1290*/  IMAD R9, R4, R16, R9 ;  /* 0x0000001004097224 */ /* 0x004fc800078e0209 */
[----:B---3--:R-:W-:-:S07]  /*12a0*/  IMAD R9, R5, R2, R9 ;  /* 0x0000000205097224 */ /* 0x008fce00078e0209 */
.L_x_25:
        /* <DEDUP_REMOVED lines=18> */
[----:B--2---:R-:W-:-:S07]  /*13d0*/  IMAD R9, R4, R14, R9 ;  /* 0x0000000e04097224 */ /* 0x004fce00078e0209 */
.L_x_21:
        /* <DEDUP_REMOVED lines=9> */
.L_x_26:
        /* <DEDUP_REMOVED lines=9> */
.L_x_29:


//--------------------- .nv.shared.reserved.0     --------------------------
	.section	.nv.shared.reserved.0,"aw",@nobits
	.weak		__nv_reservedSMEM_offset_0_alias
	.size		__nv_reservedSMEM_offset_0_alias, 0, 64
	.other		__nv_reservedSMEM_offset_0_alias,@"STO_CUDA_RESERVED_SHARED STV_DEFAULT"
__nv_reservedSMEM_offset_0_alias:
	.zero		0
	.zero		64


//--------------------- .nv.constant0._Z18mm_unrolled_kernelIdEvPKT_S2_PS0_mmm --------------------------
	.section	.nv.constant0._Z18mm_unrolled_kernelIdEvPKT_S2_PS0_mmm,"a",@progbits
	.sectionflags	@""
	.align	4
.nv.constant0._Z18mm_unrolled_kernelIdEvPKT_S2_PS0_mmm:
	.zero		944


//--------------------- .nv.constant0._Z18mm_unrolled_kernelIfEvPKT_S2_PS0_mmm --------------------------
	.section	.nv.constant0._Z18mm_unrolled_kernelIfEvPKT_S2_PS0_mmm,"a",@progbits
	.sectionflags	@""
	.align	4
.nv.constant0._Z18mm_unrolled_kernelIfEvPKT_S2_PS0_mmm:
	.zero		944


//--------------------- .nv.constant0._Z18mm_unrolled_kernelIiEvPKT_S2_PS0_mmm --------------------------
	.section	.nv.constant0._Z18mm_unrolled_kernelIiEvPKT_S2_PS0_mmm,"a",@progbits
	.sectionflags	@""
	.align	4
.nv.constant0._Z18mm_unrolled_kernelIiEvPKT_S2_PS0_mmm:
	.zero		944


//--------------------- SYMBOLS --------------------------

	.type		.nv.reservedSmem.offset0,@object
	.size		.nv.reservedSmem.offset0,0x4
